// auto-generated by cutlass_sweep.gemm — config: {"arch": "sm_90", "cluster_m": 2, "cluster_n": 1, "dtype": "int8", "stages": 4, "tile_k": 32, "tile_m": 128, "tile_n": 256}
#include "cutlass/cutlass.h"
#include "cutlass/gemm/collective/collective_builder.hpp"
#include "cutlass/gemm/device/gemm_universal_adapter.h"
#include "cutlass/gemm/kernel/gemm_universal.hpp"
#include "cutlass/epilogue/collective/collective_builder.hpp"

using ElemA = int8_t;
using ElemB = int8_t;
using ElemCD = int8_t;
using Acc  = int32_t;
using TileShape    = cute::Shape<cute::_128, cute::_256, cute::_32>;
using ClusterShape = cute::Shape<cute::_2, cute::_1, cute::_1>;

using CollectiveEpilogue = typename cutlass::epilogue::collective::CollectiveBuilder<
    cutlass::arch::Sm90, cutlass::arch::OpClassTensorOp,
    TileShape, ClusterShape,
    cutlass::epilogue::collective::EpilogueTileAuto,
    Acc, Acc,
    ElemCD, cutlass::layout::RowMajor, 128 / cutlass::sizeof_bits<ElemCD>::value,
    ElemCD, cutlass::layout::RowMajor, 128 / cutlass::sizeof_bits<ElemCD>::value,
    cutlass::epilogue::collective::EpilogueScheduleAuto
  >::CollectiveOp;

using CollectiveMainloop = typename cutlass::gemm::collective::CollectiveBuilder<
    cutlass::arch::Sm90, cutlass::arch::OpClassTensorOp,
    ElemA, cutlass::layout::RowMajor, 128 / cutlass::sizeof_bits<ElemA>::value,
    ElemB, cutlass::layout::ColumnMajor, 128 / cutlass::sizeof_bits<ElemB>::value,
    Acc,
    TileShape, ClusterShape,
    cutlass::gemm::collective::StageCount<4>,
    cutlass::gemm::collective::KernelScheduleAuto
  >::CollectiveOp;

using GemmKernel = cutlass::gemm::kernel::GemmUniversal<
    cute::Shape<int,int,int,int>,
    CollectiveMainloop,
    CollectiveEpilogue
>;
using Gemm = cutlass::gemm::device::GemmUniversalAdapter<GemmKernel>;

// Force the device kernel symbol into the cubin without needing a host main.
auto* _anchor = &cutlass::device_kernel<GemmKernel>;


// ===== COMPILED SASS (sm_90a) =====

	.target	sm_90a

	.elftype	@"ET_EXEC"


//--------------------- .note.nv.tkinfo           --------------------------
	.section	.note.nv.tkinfo,"",@"SHT_NOTE"
	.sectionflags	@"SHF_NOTE_NV_TKINFO"
	.tkinfo
        /*0018*/ 	.word	0x00000002
        /*0030*/ 	.string	""
        /*0030*/ 	.string	"ptxas"
        /*0030*/ 	.string	"Cuda compilation tools, release 13.0, V13.0.88"
        /*0030*/ 	.string	"Build cuda_13.0.r13.0/compiler.36424714_0"
        /*0030*/ 	.string	"-arch sm_90a -m 64 "



//--------------------- .note.nv.cuinfo           --------------------------
	.section	.note.nv.cuinfo,"",@"SHT_NOTE"
	.sectionflags	@"SHF_NOTE_NV_CUINFO"
        /*0018*/ 	.short	0x0002
        /*001a*/ 	.short	0x005a
        /*001c*/ 	.short	0x0082
	.zero		2


//--------------------- .nv.info                  --------------------------
	.section	.nv.info,"",@"SHT_CUDA_INFO"
	.align	4


	//----- nvinfo : EIATTR_REGCOUNT
	.align		4
        /*0000*/ 	.byte	0x04, 0x2f
        /*0002*/ 	.short	(.L_15 - .L_14)
	.align		4
.L_14:
        /*0004*/ 	.word	index@(_ZN7cutlass13device_kernelINS_4gemm6kernel13GemmUniversalIN4cute5tupleIJiiiiEEENS1_10collective13CollectiveMmaINS1_34MainloopSm90TmaGmmaWarpSpecializedILi4ENS5_IJNS4_1CILi2EEENSA_ILi1EEESC_EEENS1_35KernelTmaWarpSpecializedCooperativeEEENS5_IJNSA_ILi128EEENSA_ILi256EEENSA_ILi32EEEEEEaNS5_IJlSC_lEEEaSK_NS4_8TiledMMAINS4_8MMA_AtomIJNS4_4SM904GMMA27MMA_64x256x32_S32S8S8_SS_TNEEEENS4_6LayoutISD_NS5_IJSC_NSA_ILi0EEESS_EEEEENS5_IJNS4_10UnderscoreESV_SV_EEEEENS4_13SM90_TMA_LOADENS4_14ComposedLayoutINS4_7SwizzleILi1ELi4ELi3EEENS4_18smem_ptr_flag_bitsILi8EEENSR_INS5_IJNSA_ILi8EEESI_EEENS5_IJSI_SC_EEEEEEEvNS4_8identityENS4_23SM90_TMA_LOAD_MULTICASTES18_vS19_EENS_8epilogue10collective6detail29Sm90TmaWarpSpecializedAdapterINS1D_15DefaultEpilogueIaSK_SK_NS1C_6thread17LinearCombinationIaLi1EiiLNS1H_9ScaleType4KindE0ELNS_15FloatRoundStyleE2EaEENS1_15EpilogueDefaultEEEEEvvEEEEvNT_6ParamsE)
        /*0008*/ 	.word	0x000000a8


	//----- nvinfo : EIATTR_FRAME_SIZE
	.align		4
.L_15:
        /*000c*/ 	.byte	0x04, 0x11
        /*000e*/ 	.short	(.L_17 - .L_16)
	.align		4
.L_16:
        /*0010*/ 	.word	index@(_ZN7cutlass13device_kernelINS_4gemm6kernel13GemmUniversalIN4cute5tupleIJiiiiEEENS1_10collective13CollectiveMmaINS1_34MainloopSm90TmaGmmaWarpSpecializedILi4ENS5_IJNS4_1CILi2EEENSA_ILi1EEESC_EEENS1_35KernelTmaWarpSpecializedCooperativeEEENS5_IJNSA_ILi128EEENSA_ILi256EEENSA_ILi32EEEEEEaNS5_IJlSC_lEEEaSK_NS4_8TiledMMAINS4_8MMA_AtomIJNS4_4SM904GMMA27MMA_64x256x32_S32S8S8_SS_TNEEEENS4_6LayoutISD_NS5_IJSC_NSA_ILi0EEESS_EEEEENS5_IJNS4_10UnderscoreESV_SV_EEEEENS4_13SM90_TMA_LOADENS4_14ComposedLayoutINS4_7SwizzleILi1ELi4ELi3EEENS4_18smem_ptr_flag_bitsILi8EEENSR_INS5_IJNSA_ILi8EEESI_EEENS5_IJSI_SC_EEEEEEEvNS4_8identityENS4_23SM90_TMA_LOAD_MULTICASTES18_vS19_EENS_8epilogue10collective6detail29Sm90TmaWarpSpecializedAdapterINS1D_15DefaultEpilogueIaSK_SK_NS1C_6thread17LinearCombinationIaLi1EiiLNS1H_9ScaleType4KindE0ELNS_15FloatRoundStyleE2EaEENS1_15EpilogueDefaultEEEEEvvEEEEvNT_6ParamsE)
        /*0014*/ 	.word	0x00000000


	//----- nvinfo : EIATTR_MIN_STACK_SIZE
	.align		4
.L_17:
        /*0018*/ 	.byte	0x04, 0x12
        /*001a*/ 	.short	(.L_19 - .L_18)
	.align		4
.L_18:
        /*001c*/ 	.word	index@(_ZN7cutlass13device_kernelINS_4gemm6kernel13GemmUniversalIN4cute5tupleIJiiiiEEENS1_10collective13CollectiveMmaINS1_34MainloopSm90TmaGmmaWarpSpecializedILi4ENS5_IJNS4_1CILi2EEENSA_ILi1EEESC_EEENS1_35KernelTmaWarpSpecializedCooperativeEEENS5_IJNSA_ILi128EEENSA_ILi256EEENSA_ILi32EEEEEEaNS5_IJlSC_lEEEaSK_NS4_8TiledMMAINS4_8MMA_AtomIJNS4_4SM904GMMA27MMA_64x256x32_S32S8S8_SS_TNEEEENS4_6LayoutISD_NS5_IJSC_NSA_ILi0EEESS_EEEEENS5_IJNS4_10UnderscoreESV_SV_EEEEENS4_13SM90_TMA_LOADENS4_14ComposedLayoutINS4_7SwizzleILi1ELi4ELi3EEENS4_18smem_ptr_flag_bitsILi8EEENSR_INS5_IJNSA_ILi8EEESI_EEENS5_IJSI_SC_EEEEEEEvNS4_8identityENS4_23SM90_TMA_LOAD_MULTICASTES18_vS19_EENS_8epilogue10collective6detail29Sm90TmaWarpSpecializedAdapterINS1D_15DefaultEpilogueIaSK_SK_NS1C_6thread17LinearCombinationIaLi1EiiLNS1H_9ScaleType4KindE0ELNS_15FloatRoundStyleE2EaEENS1_15EpilogueDefaultEEEEEvvEEEEvNT_6ParamsE)
        /*0020*/ 	.word	0x00000000
.L_19:


//--------------------- .nv.compat                --------------------------
	.section	.nv.compat,"",@"SHT_CUDA_COMPAT_INFO"
	.align	4
        /*0000*/ 	.byte	0x02, 0x09, 0x01, 0x00, 0x02, 0x02, 0x04, 0x00, 0x02, 0x05, 0x05, 0x00, 0x03, 0x07, 0x01, 0x01
        /*0010*/ 	.byte	0x02, 0x03, 0x01, 0x00, 0x02, 0x06, 0x01, 0x00, 0x04, 0x0b, 0x08, 0x00, 0x00, 0x00, 0x00, 0x00
        /*0020*/ 	.byte	0x00, 0x00, 0x00, 0x00


//--------------------- .nv.info._ZN7cutlass13device_kernelINS_4gemm6kernel13GemmUniversalIN4cute5tupleIJiiiiEEENS1_10collective13CollectiveMmaINS1_34MainloopSm90TmaGmmaWarpSpecializedILi4ENS5_IJNS4_1CILi2EEENSA_ILi1EEESC_EEENS1_35KernelTmaWarpSpecializedCooperativeEEENS5_IJNSA_ILi128EEENSA_ILi256EEENSA_ILi32EEEEEEaNS5_IJlSC_lEEEaSK_NS4_8TiledMMAINS4_8MMA_AtomIJNS4_4SM904GMMA27MMA_64x256x32_S32S8S8_SS_TNEEEENS4_6LayoutISD_NS5_IJSC_NSA_ILi0EEESS_EEEEENS5_IJNS4_10UnderscoreESV_SV_EEEEENS4_13SM90_TMA_LOADENS4_14ComposedLayoutINS4_7SwizzleILi1ELi4ELi3EEENS4_18smem_ptr_flag_bitsILi8EEENSR_INS5_IJNSA_ILi8EEESI_EEENS5_IJSI_SC_EEEEEEEvNS4_8identityENS4_23SM90_TMA_LOAD_MULTICASTES18_vS19_EENS_8epilogue10collective6detail29Sm90TmaWarpSpecializedAdapterINS1D_15DefaultEpilogueIaSK_SK_NS1C_6thread17LinearCombinationIaLi1EiiLNS1H_9ScaleType4KindE0ELNS_15FloatRoundStyleE2EaEENS1_15EpilogueDefaultEEEEEvvEEEEvNT_6ParamsE --------------------------
	.section	.nv.info._ZN7cutlass13device_kernelINS_4gemm6kernel13GemmUniversalIN4cute5tupleIJiiiiEEENS1_10collective13CollectiveMmaINS1_34MainloopSm90TmaGmmaWarpSpecializedILi4ENS5_IJNS4_1CILi2EEENSA_ILi1EEESC_EEENS1_35KernelTmaWarpSpecializedCooperativeEEENS5_IJNSA_ILi128EEENSA_ILi256EEENSA_ILi32EEEEEEaNS5_IJlSC_lEEEaSK_NS4_8TiledMMAINS4_8MMA_AtomIJNS4_4SM904GMMA27MMA_64x256x32_S32S8S8_SS_TNEEEENS4_6LayoutISD_NS5_IJSC_NSA_ILi0EEESS_EEEEENS5_IJNS4_10UnderscoreESV_SV_EEEEENS4_13SM90_TMA_LOADENS4_14ComposedLayoutINS4_7SwizzleILi1ELi4ELi3EEENS4_18smem_ptr_flag_bitsILi8EEENSR_INS5_IJNSA_ILi8EEESI_EEENS5_IJSI_SC_EEEEEEEvNS4_8identityENS4_23SM90_TMA_LOAD_MULTICASTES18_vS19_EENS_8epilogue10collective6detail29Sm90TmaWarpSpecializedAdapterINS1D_15DefaultEpilogueIaSK_SK_NS1C_6thread17LinearCombinationIaLi1EiiLNS1H_9ScaleType4KindE0ELNS_15FloatRoundStyleE2EaEENS1_15EpilogueDefaultEEEEEvvEEEEvNT_6ParamsE,"",@"SHT_CUDA_INFO"
	.sectionflags	@""
	.align	4


	//----- nvinfo : EIATTR_CUDA_API_VERSION
	.align		4
        /*0000*/ 	.byte	0x04, 0x37
        /*0002*/ 	.short	(.L_21 - .L_20)
.L_20:
        /*0004*/ 	.word	0x00000082


	//----- nvinfo : EIATTR_KPARAM_INFO
	.align		4
.L_21:
        /*0008*/ 	.byte	0x04, 0x17
        /*000a*/ 	.short	(.L_23 - .L_22)
.L_22:
        /*000c*/ 	.word	0x00000000
        /*0010*/ 	.short	0x0000
        /*0012*/ 	.short	0x0070
        /*0014*/ 	.byte	0x00, 0xf0, 0x01, 0x10


	//----- nvinfo : EIATTR_SPARSE_MMA_MASK
	.align		4
.L_23:
        /*0018*/ 	.byte	0x03, 0x50
        /*001a*/ 	.short	0x0000


	//----- nvinfo : EIATTR_MAXREG_COUNT
	.align		4
        /*001c*/ 	.byte	0x03, 0x1b
        /*001e*/ 	.short	0x00a8


	//----- nvinfo : EIATTR_NUM_BARRIERS
	.align		4
        /*0020*/ 	.byte	0x02, 0x4c
        /*0022*/ 	.byte	0x01
	.zero		1


	//----- nvinfo : EIATTR_EXTERNS
	.align		4
        /*0024*/ 	.byte	0x04, 0x0f
        /*0026*/ 	.short	(.L_25 - .L_24)


	//   ....[0]....
	.align		4
.L_24:
        /*0028*/ 	.word	index@(__assertfail)


	//----- nvinfo : EIATTR_MERCURY_ISA_VERSION
	.align		4
.L_25:
        /*002c*/ 	.byte	0x03, 0x5f
        /*002e*/ 	.short	0x0101


	//----- nvinfo : EIATTR_INT_WARP_WIDE_INSTR_OFFSETS
	.align		4
        /*0030*/ 	.byte	0x04, 0x31
        /*0032*/ 	.short	(.L_27 - .L_26)


	//   ....[0]....
.L_26:
        /*0034*/ 	.word	0x00000480


	//   ....[1]....
        /*0038*/ 	.word	0x000004b0


	//   ....[2]....
        /*003c*/ 	.word	0x00000670


	//   ....[3]....
        /*0040*/ 	.word	0x000019f0


	//----- nvinfo : EIATTR_COOP_GROUP_MASK_REGIDS
	.align		4
.L_27:
        /*0044*/ 	.byte	0x04, 0x29
        /*0046*/ 	.short	(.L_29 - .L_28)


	//   ....[0]....
.L_28:
        /*0048*/ 	.word	0xffffffff


	//   ....[1]....
        /*004c*/ 	.word	0xffffffff


	//   ....[2]....
        /*0050*/ 	.word	0xffffffff


	//   ....[3]....
        /*0054*/ 	.word	0xffffffff


	//   ....[4]....
        /*0058*/ 	.word	0xffffffff


	//   ....[5]....
        /*005c*/ 	.word	0xffffffff


	//----- nvinfo : EIATTR_COOP_GROUP_INSTR_OFFSETS
	.align		4
.L_29:
        /*0060*/ 	.byte	0x04, 0x28
        /*0062*/ 	.short	(.L_31 - .L_30)


	//   ....[0]....
.L_30:
        /*0064*/ 	.word	0x00000060


	//   ....[1]....
        /*0068*/ 	.word	0x00000070


	//   ....[2]....
        /*006c*/ 	.word	0x00000130


	//   ....[3]....
        /*0070*/ 	.word	0x000002d0


	//   ....[4]....
        /*0074*/ 	.word	0x000007f0


	//   ....[5]....
        /*0078*/ 	.word	0x00001230


	//----- nvinfo : EIATTR_REG_RECONFIG
	.align		4
.L_31:
        /*007c*/ 	.byte	0x01, 0x54
	.zero		2


	//----- nvinfo : EIATTR_SYSCALL_OFFSETS
	.align		4
        /*0080*/ 	.byte	0x04, 0x46
        /*0082*/ 	.short	(.L_33 - .L_32)


	//   ....[0]....
.L_32:
        /*0084*/ 	.word	0x000013f0


	//----- nvinfo : EIATTR_MBARRIER_INSTR_OFFSETS
	.align		4
.L_33:
        /*0088*/ 	.byte	0x04, 0x39
        /*008a*/ 	.short	(.L_35 - .L_34)


	//   ....[0]....
.L_34:
        /*008c*/ 	.word	0x00000230
        /*0090*/ 	.word	0x000000ff
        /*0094*/ 	.word	0x00000000
        /*0098*/ 	.short	0x0100
        /*009a*/ 	.byte	0x08
	.zero		1


	//   ....[1]....
        /*009c*/ 	.word	0x00000240
        /*00a0*/ 	.word	0x000000ff
        /*00a4*/ 	.word	0x00000020
        /*00a8*/ 	.short	0x0100
        /*00aa*/ 	.byte	0x08
	.zero		1


	//   ....[2]....
        /*00ac*/ 	.word	0x00000250
        /*00b0*/ 	.word	0x000000ff
        /*00b4*/ 	.word	0x00000008
        /*00b8*/ 	.short	0x0100
        /*00ba*/ 	.byte	0x08
	.zero		1


	//   ....[3]....
        /*00bc*/ 	.word	0x00000260
        /*00c0*/ 	.word	0x000000ff
        /*00c4*/ 	.word	0x00000028
        /*00c8*/ 	.short	0x0100
        /*00ca*/ 	.byte	0x08
	.zero		1


	//   ....[4]....
        /*00cc*/ 	.word	0x00000270
        /*00d0*/ 	.word	0x000000ff
        /*00d4*/ 	.word	0x00000010
        /*00d8*/ 	.short	0x0100
        /*00da*/ 	.byte	0x08
	.zero		1


	//   ....[5]....
        /*00dc*/ 	.word	0x00000280
        /*00e0*/ 	.word	0x000000ff
        /*00e4*/ 	.word	0x00000030
        /*00e8*/ 	.short	0x0100
        /*00ea*/ 	.byte	0x08
	.zero		1


	//   ....[6]....
        /*00ec*/ 	.word	0x00000290
        /*00f0*/ 	.word	0x000000ff
        /*00f4*/ 	.word	0x00000018
        /*00f8*/ 	.short	0x0100
        /*00fa*/ 	.byte	0x08
	.zero		1


	//   ....[7]....
        /*00fc*/ 	.word	0x000002a0
        /*0100*/ 	.word	0x000000ff
        /*0104*/ 	.word	0x00000038
        /*0108*/ 	.short	0x0100
        /*010a*/ 	.byte	0x08
	.zero		1


	//   ....[8]....
        /*010c*/ 	.word	0x000006f0
        /*0110*/ 	.word	0x000000ff
        /*0114*/ 	.word	0x00000050
        /*0118*/ 	.short	0x0100
        /*011a*/ 	.byte	0x06
	.zero		1


	//   ....[9]....
        /*011c*/ 	.word	0x00000780
        /*0120*/ 	.word	0x000000ff
        /*0124*/ 	.word	0x00000058
        /*0128*/ 	.short	0x0100
        /*012a*/ 	.byte	0x06
	.zero		1


	//   ....[10]....
        /*012c*/ 	.word	0x000014c0
        /*0130*/ 	.word	0x00000003
        /*0134*/ 	.word	0x00000000
        /*0138*/ 	.short	0x010a
        /*013a*/ 	.byte	0x3f
	.zero		1


	//   ....[11]....
        /*013c*/ 	.word	0x00001500
        /*0140*/ 	.word	0x00000003
        /*0144*/ 	.word	0x00000000
        /*0148*/ 	.short	0x010a
        /*014a*/ 	.byte	0x3f
	.zero		1


	//   ....[12]....
        /*014c*/ 	.word	0x00001760
        /*0150*/ 	.word	0x00000005
        /*0154*/ 	.word	0x00000000
        /*0158*/ 	.short	0x010a
        /*015a*/ 	.byte	0x3f
	.zero		1


	//   ....[13]....
        /*015c*/ 	.word	0x000017a0
        /*0160*/ 	.word	0x00000005
        /*0164*/ 	.word	0x00000000
        /*0168*/ 	.short	0x010a
        /*016a*/ 	.byte	0x3f
	.zero		1


	//   ....[14]....
        /*016c*/ 	.word	0x00001890
        /*0170*/ 	.word	0x00000005
        /*0174*/ 	.word	0x00000000
        /*0178*/ 	.short	0x0101
        /*017a*/ 	.byte	0x3f
	.zero		1


	//   ....[15]....
        /*017c*/ 	.word	0x00001a70
        /*0180*/ 	.word	0x00000003
        /*0184*/ 	.word	0x00000000
        /*0188*/ 	.short	0x0101
        /*018a*/ 	.byte	0x3f
	.zero		1


	//   ....[16]....
        /*018c*/ 	.word	0x00008f90
        /*0190*/ 	.word	0x00000014
        /*0194*/ 	.word	0x00000020
        /*0198*/ 	.short	0x010a
        /*019a*/ 	.byte	0x3f
	.zero		1


	//   ....[17]....
        /*019c*/ 	.word	0x00009350
        /*01a0*/ 	.word	0x00000005
        /*01a4*/ 	.word	0x00000058
        /*01a8*/ 	.short	0x0101
        /*01aa*/ 	.byte	0x3f
	.zero		1


	//   ....[18]....
        /*01ac*/ 	.word	0x00009a70
        /*01b0*/ 	.word	0x00000007
        /*01b4*/ 	.word	0x00000000
        /*01b8*/ 	.short	0x010a
        /*01ba*/ 	.byte	0x3f
	.zero		1


	//   ....[19]....
        /*01bc*/ 	.word	0x00009af0
        /*01c0*/ 	.word	0x00000008
        /*01c4*/ 	.word	0x00000000
        /*01c8*/ 	.short	0x010a
        /*01ca*/ 	.byte	0x3f
	.zero		1


	//   ....[20]....
        /*01cc*/ 	.word	0x00009b80
        /*01d0*/ 	.word	0x0000000b
        /*01d4*/ 	.word	0x00000000
        /*01d8*/ 	.short	0x010a
        /*01da*/ 	.byte	0x3f
	.zero		1


	//   ....[21]....
        /*01dc*/ 	.word	0x00009c10
        /*01e0*/ 	.word	0x00000003
        /*01e4*/ 	.word	0x00000000
        /*01e8*/ 	.short	0x010a
        /*01ea*/ 	.byte	0x3f
	.zero		1


	//   ....[22]....
        /*01ec*/ 	.word	0x00009c70
        /*01f0*/ 	.word	0x00000003
        /*01f4*/ 	.word	0x00000000
        /*01f8*/ 	.short	0x010a
        /*01fa*/ 	.byte	0x3f
	.zero		1


	//   ....[23]....
        /*01fc*/ 	.word	0x00009cc0
        /*0200*/ 	.word	0x00000005
        /*0204*/ 	.word	0x00000000
        /*0208*/ 	.short	0x010a
        /*020a*/ 	.byte	0x3f
	.zero		1


	//   ....[24]....
        /*020c*/ 	.word	0x00009d90
        /*0210*/ 	.word	0x00000014
        /*0214*/ 	.word	0x00000020
        /*0218*/ 	.short	0x010a
        /*021a*/ 	.byte	0x3f
	.zero		1


	//   ....[25]....
        /*021c*/ 	.word	0x00009e60
        /*0220*/ 	.word	0x00000007
        /*0224*/ 	.word	0x00000000
        /*0228*/ 	.short	0x010a
        /*022a*/ 	.byte	0x3f
	.zero		1


	//   ....[26]....
        /*022c*/ 	.word	0x00009eb0
        /*0230*/ 	.word	0x00000008
        /*0234*/ 	.word	0x00000000
        /*0238*/ 	.short	0x010a
        /*023a*/ 	.byte	0x3f
	.zero		1


	//   ....[27]....
        /*023c*/ 	.word	0x00009f00
        /*0240*/ 	.word	0x0000000b
        /*0244*/ 	.word	0x00000000
        /*0248*/ 	.short	0x010a
        /*024a*/ 	.byte	0x3f
	.zero		1


	//----- nvinfo : EIATTR_NUM_MBARRIERS
	.align		4
.L_35:
        /*024c*/ 	.byte	0x03, 0x38
        /*024e*/ 	.short	0x000a


	//----- nvinfo : EIATTR_EXIT_INSTR_OFFSETS
	.align		4
        /*0250*/ 	.byte	0x04, 0x1c
        /*0252*/ 	.short	(.L_37 - .L_36)


	//   ....[0]....
.L_36:
        /*0254*/ 	.word	0x00000950


	//   ....[1]....
        /*0258*/ 	.word	0x00001170


	//   ....[2]....
        /*025c*/ 	.word	0x00008690


	//   ....[3]....
        /*0260*/ 	.word	0x00008bf0


	//   ....[4]....
        /*0264*/ 	.word	0x00009c60


	//----- nvinfo : EIATTR_MAX_THREADS
	.align		4
.L_37:
        /*0268*/ 	.byte	0x04, 0x05
        /*026a*/ 	.short	(.L_39 - .L_38)
.L_38:
        /*026c*/ 	.word	0x00000180
        /*0270*/ 	.word	0x00000001
        /*0274*/ 	.word	0x00000001


	//----- nvinfo : EIATTR_CRS_STACK_SIZE
	.align		4
.L_39:
        /*0278*/ 	.byte	0x04, 0x1e
        /*027a*/ 	.short	(.L_41 - .L_40)
.L_40:
        /*027c*/ 	.word	0x00000000


	//----- nvinfo : EIATTR_CBANK_PARAM_SIZE
	.align		4
.L_41:
        /*0280*/ 	.byte	0x03, 0x19
        /*0282*/ 	.short	0x0470


	//----- nvinfo : EIATTR_PARAM_CBANK
	.align		4
        /*0284*/ 	.byte	0x04, 0x0a
        /*0286*/ 	.short	(.L_43 - .L_42)
	.align		4
.L_42:
        /*0288*/ 	.word	index@(.nv.constant0._ZN7cutlass13device_kernelINS_4gemm6kernel13GemmUniversalIN4cute5tupleIJiiiiEEENS1_10collective13CollectiveMmaINS1_34MainloopSm90TmaGmmaWarpSpecializedILi4ENS5_IJNS4_1CILi2EEENSA_ILi1EEESC_EEENS1_35KernelTmaWarpSpecializedCooperativeEEENS5_IJNSA_ILi128EEENSA_ILi256EEENSA_ILi32EEEEEEaNS5_IJlSC_lEEEaSK_NS4_8TiledMMAINS4_8MMA_AtomIJNS4_4SM904GMMA27MMA_64x256x32_S32S8S8_SS_TNEEEENS4_6LayoutISD_NS5_IJSC_NSA_ILi0EEESS_EEEEENS5_IJNS4_10UnderscoreESV_SV_EEEEENS4_13SM90_TMA_LOADENS4_14ComposedLayoutINS4_7SwizzleILi1ELi4ELi3EEENS4_18smem_ptr_flag_bitsILi8EEENSR_INS5_IJNSA_ILi8EEESI_EEENS5_IJSI_SC_EEEEEEEvNS4_8identityENS4_23SM90_TMA_LOAD_MULTICASTES18_vS19_EENS_8epilogue10collective6detail29Sm90TmaWarpSpecializedAdapterINS1D_15DefaultEpilogueIaSK_SK_NS1C_6thread17LinearCombinationIaLi1EiiLNS1H_9ScaleType4KindE0ELNS_15FloatRoundStyleE2EaEENS1_15EpilogueDefaultEEEEEvvEEEEvNT_6ParamsE)
        /*028c*/ 	.short	0x0210
        /*028e*/ 	.short	0x0470


	//----- nvinfo : EIATTR_SW_WAR
	.align		4
.L_43:
        /*0290*/ 	.byte	0x04, 0x36
        /*0292*/ 	.short	(.L_45 - .L_44)
.L_44:
        /*0294*/ 	.word	0x00000008
.L_45:


//--------------------- .nv.callgraph             --------------------------
	.section	.nv.callgraph,"",@"SHT_CUDA_CALLGRAPH"
	.align	4
	.sectionentsize	8
	.align		4
        /*0000*/ 	.word	0x00000000
	.align		4
        /*0004*/ 	.word	0xffffffff
	.align		4
        /*0008*/ 	.word	index@(_ZN7cutlass13device_kernelINS_4gemm6kernel13GemmUniversalIN4cute5tupleIJiiiiEEENS1_10collective13CollectiveMmaINS1_34MainloopSm90TmaGmmaWarpSpecializedILi4ENS5_IJNS4_1CILi2EEENSA_ILi1EEESC_EEENS1_35KernelTmaWarpSpecializedCooperativeEEENS5_IJNSA_ILi128EEENSA_ILi256EEENSA_ILi32EEEEEEaNS5_IJlSC_lEEEaSK_NS4_8TiledMMAINS4_8MMA_AtomIJNS4_4SM904GMMA27MMA_64x256x32_S32S8S8_SS_TNEEEENS4_6LayoutISD_NS5_IJSC_NSA_ILi0EEESS_EEEEENS5_IJNS4_10UnderscoreESV_SV_EEEEENS4_13SM90_TMA_LOADENS4_14ComposedLayoutINS4_7SwizzleILi1ELi4ELi3EEENS4_18smem_ptr_flag_bitsILi8EEENSR_INS5_IJNSA_ILi8EEESI_EEENS5_IJSI_SC_EEEEEEEvNS4_8identityENS4_23SM90_TMA_LOAD_MULTICASTES18_vS19_EENS_8epilogue10collective6detail29Sm90TmaWarpSpecializedAdapterINS1D_15DefaultEpilogueIaSK_SK_NS1C_6thread17LinearCombinationIaLi1EiiLNS1H_9ScaleType4KindE0ELNS_15FloatRoundStyleE2EaEENS1_15EpilogueDefaultEEEEEvvEEEEvNT_6ParamsE)
	.align		4
        /*000c*/ 	.word	index@(__assertfail)
	.align		4
        /*0010*/ 	.word	0x00000000
	.align		4
        /*0014*/ 	.word	0xfffffffe
	.align		4
        /*0018*/ 	.word	0x00000000
	.align		4
        /*001c*/ 	.word	0xfffffffd
	.align		4
        /*0020*/ 	.word	0x00000000
	.align		4
        /*0024*/ 	.word	0xfffffffc


//--------------------- .nv.constant4             --------------------------
	.section	.nv.constant4,"a",@progbits
	.align	8
	.align		8
.nv.constant4:
        /*0000*/ 	.dword	__assertfail
	.align		8
        /*0008*/ 	.dword	__unnamed_1
	.align		8
        /*0010*/ 	.dword	_ZN39_INTERNAL_2e2fe6e2_4_k_cu_7834c097_54934cuda3std3__45__cpo5beginE
	.align		8
        /*0018*/ 	.dword	_ZN39_INTERNAL_2e2fe6e2_4_k_cu_7834c097_54934cuda3std3__45__cpo3endE
	.align		8
        /*0020*/ 	.dword	_ZN39_INTERNAL_2e2fe6e2_4_k_cu_7834c097_54934cuda3std3__45__cpo6cbeginE
	.align		8
        /*0028*/ 	.dword	_ZN39_INTERNAL_2e2fe6e2_4_k_cu_7834c097_54934cuda3std3__45__cpo4cendE
	.align		8
        /*0030*/ 	.dword	_ZN39_INTERNAL_2e2fe6e2_4_k_cu_7834c097_54934cuda3std3__441_GLOBAL__N__2e2fe6e2_4_k_cu_7834c097_54936ignoreE
	.align		8
        /*0038*/ 	.dword	_ZN39_INTERNAL_2e2fe6e2_4_k_cu_7834c097_54934cuda3std3__419piecewise_constructE
	.align		8
        /*0040*/ 	.dword	_ZN39_INTERNAL_2e2fe6e2_4_k_cu_7834c097_54934cuda3std3__48in_placeE
	.align		8
        /*0048*/ 	.dword	_ZN39_INTERNAL_2e2fe6e2_4_k_cu_7834c097_54934cuda3std6ranges3__45__cpo4swapE
	.align		8
        /*0050*/ 	.dword	_ZN39_INTERNAL_2e2fe6e2_4_k_cu_7834c097_54934cuda3std6ranges3__45__cpo9iter_moveE
	.align		8
        /*0058*/ 	.dword	_ZN39_INTERNAL_2e2fe6e2_4_k_cu_7834c097_54934cute7productE
	.align		8
        /*0060*/ 	.dword	_ZN39_INTERNAL_2e2fe6e2_4_k_cu_7834c097_54934cute1_E
	.align		8
        /*0068*/ 	.dword	$str$22
	.align		8
        /*0070*/ 	.dword	$str$23


//--------------------- .text._ZN7cutlass13device_kernelINS_4gemm6kernel13GemmUniversalIN4cute5tupleIJiiiiEEENS1_10collective13CollectiveMmaINS1_34MainloopSm90TmaGmmaWarpSpecializedILi4ENS5_IJNS4_1CILi2EEENSA_ILi1EEESC_EEENS1_35KernelTmaWarpSpecializedCooperativeEEENS5_IJNSA_ILi128EEENSA_ILi256EEENSA_ILi32EEEEEEaNS5_IJlSC_lEEEaSK_NS4_8TiledMMAINS4_8MMA_AtomIJNS4_4SM904GMMA27MMA_64x256x32_S32S8S8_SS_TNEEEENS4_6LayoutISD_NS5_IJSC_NSA_ILi0EEESS_EEEEENS5_IJNS4_10UnderscoreESV_SV_EEEEENS4_13SM90_TMA_LOADENS4_14ComposedLayoutINS4_7SwizzleILi1ELi4ELi3EEENS4_18smem_ptr_flag_bitsILi8EEENSR_INS5_IJNSA_ILi8EEESI_EEENS5_IJSI_SC_EEEEEEEvNS4_8identityENS4_23SM90_TMA_LOAD_MULTICASTES18_vS19_EENS_8epilogue10collective6detail29Sm90TmaWarpSpecializedAdapterINS1D_15DefaultEpilogueIaSK_SK_NS1C_6thread17LinearCombinationIaLi1EiiLNS1H_9ScaleType4KindE0ELNS_15FloatRoundStyleE2EaEENS1_15EpilogueDefaultEEEEEvvEEEEvNT_6ParamsE --------------------------
	.section	.text._ZN7cutlass13device_kernelINS_4gemm6kernel13GemmUniversalIN4cute5tupleIJiiiiEEENS1_10collective13CollectiveMmaINS1_34MainloopSm90TmaGmmaWarpSpecializedILi4ENS5_IJNS4_1CILi2EEENSA_ILi1EEESC_EEENS1_35KernelTmaWarpSpecializedCooperativeEEENS5_IJNSA_ILi128EEENSA_ILi256EEENSA_ILi32EEEEEEaNS5_IJlSC_lEEEaSK_NS4_8TiledMMAINS4_8MMA_AtomIJNS4_4SM904GMMA27MMA_64x256x32_S32S8S8_SS_TNEEEENS4_6LayoutISD_NS5_IJSC_NSA_ILi0EEESS_EEEEENS5_IJNS4_10UnderscoreESV_SV_EEEEENS4_13SM90_TMA_LOADENS4_14ComposedLayoutINS4_7SwizzleILi1ELi4ELi3EEENS4_18smem_ptr_flag_bitsILi8EEENSR_INS5_IJNSA_ILi8EEESI_EEENS5_IJSI_SC_EEEEEEEvNS4_8identityENS4_23SM90_TMA_LOAD_MULTICASTES18_vS19_EENS_8epilogue10collective6detail29Sm90TmaWarpSpecializedAdapterINS1D_15DefaultEpilogueIaSK_SK_NS1C_6thread17LinearCombinationIaLi1EiiLNS1H_9ScaleType4KindE0ELNS_15FloatRoundStyleE2EaEENS1_15EpilogueDefaultEEEEEvvEEEEvNT_6ParamsE,"ax",@progbits
	.align	128
.text._ZN7cutlass13device_kernelINS_4gemm6kernel13GemmUniversalIN4cute5tupleIJiiiiEEENS1_10collective13CollectiveMmaINS1_34MainloopSm90TmaGmmaWarpSpecializedILi4ENS5_IJNS4_1CILi2EEENSA_ILi1EEESC_EEENS1_35KernelTmaWarpSpecializedCooperativeEEENS5_IJNSA_ILi128EEENSA_ILi256EEENSA_ILi32EEEEEEaNS5_IJlSC_lEEEaSK_NS4_8TiledMMAINS4_8MMA_AtomIJNS4_4SM904GMMA27MMA_64x256x32_S32S8S8_SS_TNEEEENS4_6LayoutISD_NS5_IJSC_NSA_ILi0EEESS_EEEEENS5_IJNS4_10UnderscoreESV_SV_EEEEENS4_13SM90_TMA_LOADENS4_14ComposedLayoutINS4_7SwizzleILi1ELi4ELi3EEENS4_18smem_ptr_flag_bitsILi8EEENSR_INS5_IJNSA_ILi8EEESI_EEENS5_IJSI_SC_EEEEEEEvNS4_8identityENS4_23SM90_TMA_LOAD_MULTICASTES18_vS19_EENS_8epilogue10collective6detail29Sm90TmaWarpSpecializedAdapterINS1D_15DefaultEpilogueIaSK_SK_NS1C_6thread17LinearCombinationIaLi1EiiLNS1H_9ScaleType4KindE0ELNS_15FloatRoundStyleE2EaEENS1_15EpilogueDefaultEEEEEvvEEEEvNT_6ParamsE:
        .type           _ZN7cutlass13device_kernelINS_4gemm6kernel13GemmUniversalIN4cute5tupleIJiiiiEEENS1_10collective13CollectiveMmaINS1_34MainloopSm90TmaGmmaWarpSpecializedILi4ENS5_IJNS4_1CILi2EEENSA_ILi1EEESC_EEENS1_35KernelTmaWarpSpecializedCooperativeEEENS5_IJNSA_ILi128EEENSA_ILi256EEENSA_ILi32EEEEEEaNS5_IJlSC_lEEEaSK_NS4_8TiledMMAINS4_8MMA_AtomIJNS4_4SM904GMMA27MMA_64x256x32_S32S8S8_SS_TNEEEENS4_6LayoutISD_NS5_IJSC_NSA_ILi0EEESS_EEEEENS5_IJNS4_10UnderscoreESV_SV_EEEEENS4_13SM90_TMA_LOADENS4_14ComposedLayoutINS4_7SwizzleILi1ELi4ELi3EEENS4_18smem_ptr_flag_bitsILi8EEENSR_INS5_IJNSA_ILi8EEESI_EEENS5_IJSI_SC_EEEEEEEvNS4_8identityENS4_23SM90_TMA_LOAD_MULTICASTES18_vS19_EENS_8epilogue10collective6detail29Sm90TmaWarpSpecializedAdapterINS1D_15DefaultEpilogueIaSK_SK_NS1C_6thread17LinearCombinationIaLi1EiiLNS1H_9ScaleType4KindE0ELNS_15FloatRoundStyleE2EaEENS1_15EpilogueDefaultEEEEEvvEEEEvNT_6ParamsE,@function
        .size           _ZN7cutlass13device_kernelINS_4gemm6kernel13GemmUniversalIN4cute5tupleIJiiiiEEENS1_10collective13CollectiveMmaINS1_34MainloopSm90TmaGmmaWarpSpecializedILi4ENS5_IJNS4_1CILi2EEENSA_ILi1EEESC_EEENS1_35KernelTmaWarpSpecializedCooperativeEEENS5_IJNSA_ILi128EEENSA_ILi256EEENSA_ILi32EEEEEEaNS5_IJlSC_lEEEaSK_NS4_8TiledMMAINS4_8MMA_AtomIJNS4_4SM904GMMA27MMA_64x256x32_S32S8S8_SS_TNEEEENS4_6LayoutISD_NS5_IJSC_NSA_ILi0EEESS_EEEEENS5_IJNS4_10UnderscoreESV_SV_EEEEENS4_13SM90_TMA_LOADENS4_14ComposedLayoutINS4_7SwizzleILi1ELi4ELi3EEENS4_18smem_ptr_flag_bitsILi8EEENSR_INS5_IJNSA_ILi8EEESI_EEENS5_IJSI_SC_EEEEEEEvNS4_8identityENS4_23SM90_TMA_LOAD_MULTICASTES18_vS19_EENS_8epilogue10collective6detail29Sm90TmaWarpSpecializedAdapterINS1D_15DefaultEpilogueIaSK_SK_NS1C_6thread17LinearCombinationIaLi1EiiLNS1H_9ScaleType4KindE0ELNS_15FloatRoundStyleE2EaEENS1_15EpilogueDefaultEEEEEvvEEEEvNT_6ParamsE,(.L_x_329 - _ZN7cutlass13device_kernelINS_4gemm6kernel13GemmUniversalIN4cute5tupleIJiiiiEEENS1_10collective13CollectiveMmaINS1_34MainloopSm90TmaGmmaWarpSpecializedILi4ENS5_IJNS4_1CILi2EEENSA_ILi1EEESC_EEENS1_35KernelTmaWarpSpecializedCooperativeEEENS5_IJNSA_ILi128EEENSA_ILi256EEENSA_ILi32EEEEEEaNS5_IJlSC_lEEEaSK_NS4_8TiledMMAINS4_8MMA_AtomIJNS4_4SM904GMMA27MMA_64x256x32_S32S8S8_SS_TNEEEENS4_6LayoutISD_NS5_IJSC_NSA_ILi0EEESS_EEEEENS5_IJNS4_10UnderscoreESV_SV_EEEEENS4_13SM90_TMA_LOADENS4_14ComposedLayoutINS4_7SwizzleILi1ELi4ELi3EEENS4_18smem_ptr_flag_bitsILi8EEENSR_INS5_IJNSA_ILi8EEESI_EEENS5_IJSI_SC_EEEEEEEvNS4_8identityENS4_23SM90_TMA_LOAD_MULTICASTES18_vS19_EENS_8epilogue10collective6detail29Sm90TmaWarpSpecializedAdapterINS1D_15DefaultEpilogueIaSK_SK_NS1C_6thread17LinearCombinationIaLi1EiiLNS1H_9ScaleType4KindE0ELNS_15FloatRoundStyleE2EaEENS1_15EpilogueDefaultEEEEEvvEEEEvNT_6ParamsE)
        .other          _ZN7cutlass13device_kernelINS_4gemm6kernel13GemmUniversalIN4cute5tupleIJiiiiEEENS1_10collective13CollectiveMmaINS1_34MainloopSm90TmaGmmaWarpSpecializedILi4ENS5_IJNS4_1CILi2EEENSA_ILi1EEESC_EEENS1_35KernelTmaWarpSpecializedCooperativeEEENS5_IJNSA_ILi128EEENSA_ILi256EEENSA_ILi32EEEEEEaNS5_IJlSC_lEEEaSK_NS4_8TiledMMAINS4_8MMA_AtomIJNS4_4SM904GMMA27MMA_64x256x32_S32S8S8_SS_TNEEEENS4_6LayoutISD_NS5_IJSC_NSA_ILi0EEESS_EEEEENS5_IJNS4_10UnderscoreESV_SV_EEEEENS4_13SM90_TMA_LOADENS4_14ComposedLayoutINS4_7SwizzleILi1ELi4ELi3EEENS4_18smem_ptr_flag_bitsILi8EEENSR_INS5_IJNSA_ILi8EEESI_EEENS5_IJSI_SC_EEEEEEEvNS4_8identityENS4_23SM90_TMA_LOAD_MULTICASTES18_vS19_EENS_8epilogue10collective6detail29Sm90TmaWarpSpecializedAdapterINS1D_15DefaultEpilogueIaSK_SK_NS1C_6thread17LinearCombinationIaLi1EiiLNS1H_9ScaleType4KindE0ELNS_15FloatRoundStyleE2EaEENS1_15EpilogueDefaultEEEEEvvEEEEvNT_6ParamsE,@"STO_CUDA_ENTRY STV_DEFAULT"
_ZN7cutlass13device_kernelINS_4gemm6kernel13GemmUniversalIN4cute5tupleIJiiiiEEENS1_10collective13CollectiveMmaINS1_34MainloopSm90TmaGmmaWarpSpecializedILi4ENS5_IJNS4_1CILi2EEENSA_ILi1EEESC_EEENS1_35KernelTmaWarpSpecializedCooperativeEEENS5_IJNSA_ILi128EEENSA_ILi256EEENSA_ILi32EEEEEEaNS5_IJlSC_lEEEaSK_NS4_8TiledMMAINS4_8MMA_AtomIJNS4_4SM904GMMA27MMA_64x256x32_S32S8S8_SS_TNEEEENS4_6LayoutISD_NS5_IJSC_NSA_ILi0EEESS_EEEEENS5_IJNS4_10UnderscoreESV_SV_EEEEENS4_13SM90_TMA_LOADENS4_14ComposedLayoutINS4_7SwizzleILi1ELi4ELi3EEENS4_18smem_ptr_flag_bitsILi8EEENSR_INS5_IJNSA_ILi8EEESI_EEENS5_IJSI_SC_EEEEEEEvNS4_8identityENS4_23SM90_TMA_LOAD_MULTICASTES18_vS19_EENS_8epilogue10collective6detail29Sm90TmaWarpSpecializedAdapterINS1D_15DefaultEpilogueIaSK_SK_NS1C_6thread17LinearCombinationIaLi1EiiLNS1H_9ScaleType4KindE0ELNS_15FloatRoundStyleE2EaEENS1_15EpilogueDefaultEEEEEvvEEEEvNT_6ParamsE:
[----:B------:R-:W0:Y:S01]  /*0000*/  LDC R1, c[0x0][0x28] ;  /* 0x00000a00ff017b82 */ /* 0x000e220000000800 */
[----:B------:R-:W1:Y:S01]  /*0010*/  S2R R18, SR_TID.X ;  /* 0x0000000000127919 */ /* 0x000e620000002100 */
[----:B------:R-:W-:Y:S01]  /*0020*/  ELECT P0, URZ, PT ;  /* 0x00000000003f782f */ /* 0x000fe20003800000 */
[----:B------:R-:W-:Y:S01]  /*0030*/  BSSY B0, `(.L_x_0) ;  /* 0x000000f000007945 */ /* 0x000fe20003800000 */
[--C-:B-1----:R-:W-:Y:S02]  /*0040*/  SHF.R.U32.HI R0, RZ, 0x5, R18.reuse ;  /* 0x00000005ff007819 */ /* 0x102fe40000011612 */
[----:B------:R-:W-:-:S03]  /*0050*/  SHF.R.U32.HI R3, RZ, 0x7, R18 ;  /* 0x00000007ff037819 */ /* 0x000fc60000011612 */
[----:B------:R-:W1:Y:S04]  /*0060*/  SHFL.IDX PT, R2, R0, RZ, 0x1f ;  /* 0x00001fff00027589 */ /* 0x000e6800000e0000 */
[----:B------:R2:W3:Y:S01]  /*0070*/  SHFL.IDX PT, R5, R3, RZ, 0x1f ;  /* 0x00001fff03057589 */ /* 0x0004e200000e0000 */
[----:B-1----:R-:W-:-:S13]  /*0080*/  ISETP.NE.OR P0, PT, R2, RZ, !P0 ;  /* 0x000000ff0200720c */ /* 0x002fda0004705670 */
[----:B0-23--:R-:W-:Y:S05]  /*0090*/  @P0 BRA `(.L_x_1) ;  /* 0x0000000000200947 */ /* 0x00dfea0003800000 */
[----:B------:R-:W-:Y:S02]  /*00a0*/  ULDC.64 UR4, c[0x0][0x198] ;  /* 0x0000660000047ab9 */ /* 0x000fe40000000a00 */
[----:B------:R-:W-:Y:S02]  /*00b0*/  UIADD3 UR6, UP0, UR4, 0xf0, URZ ;  /* 0x000000f004067890 */ /* 0x000fe4000ff1e03f */
[----:B------:R-:W-:Y:S02]  /*00c0*/  UIADD3 UR4, UP1, UR4, 0x1f0, URZ ;  /* 0x000001f004047890 */ /* 0x000fe4000ff3e03f */
[----:B------:R-:W-:Y:S02]  /*00d0*/  UIADD3.X UR7, URZ, UR5, URZ, UP0, !UPT ;  /* 0x000000053f077290 */ /* 0x000fe400087fe43f */
[----:B------:R-:W-:-:S07]  /*00e0*/  UIADD3.X UR5, URZ, UR5, URZ, UP1, !UPT ;  /* 0x000000053f057290 */ /* 0x000fce0008ffe43f */
[----:B------:R0:W-:Y:S02]  /*00f0*/  UTMACCTL.PF [UR6] ;  /* 0x00000000060079b9 */ /* 0x0001e40008040000 */
[----:B------:R0:W-:Y:S02]  /*0100*/  UTMACCTL.PF [UR4] ;  /* 0x00000000040079b9 */ /* 0x0001e40008040000 */
[----:B0-----:R-:W-:Y:S01]  /*0110*/  NOP ;  /* 0x0000000000007918 */ /* 0x001fe20000000000 */
.L_x_1:
[----:B------:R-:W-:Y:S05]  /*0120*/  BSYNC B0 ;  /* 0x0000000000007941 */ /* 0x000fea0003800000 */
.L_x_0:
[----:B------:R-:W0:Y:S02]  /*0130*/  SHFL.IDX PT, R3, R0, RZ, 0x1f ;  /* 0x00001fff00037589 */ /* 0x000e2400000e0000 */
[----:B0-----:R-:W-:-:S13]  /*0140*/  ISETP.NE.AND P0, PT, R3, RZ, PT ;  /* 0x000000ff0300720c */ /* 0x001fda0003f05270 */
[----:B------:R-:W-:Y:S05]  /*0150*/  @P0 BRA `(.L_x_2) ;  /* 0x0000000000580947 */ /* 0x000fea0003800000 */
[----:B------:R-:W0:Y:S01]  /*0160*/  S2UR UR8, SR_CgaCtaId ;  /* 0x00000000000879c3 */ /* 0x000e220000008800 */
[----:B------:R-:W-:Y:S01]  /*0170*/  UMOV UR4, 0x400 ;  /* 0x0000040000047882 */ /* 0x000fe20000000000 */
[----:B------:R-:W-:Y:S01]  /*0180*/  UMOV UR5, 0x1 ;  /* 0x0000000100057882 */ /* 0x000fe20000000000 */
[----:B------:R-:W-:Y:S01]  /*0190*/  UMOV UR6, 0x4 ;  /* 0x0000000400067882 */ /* 0x000fe20000000000 */
[----:B------:R-:W-:Y:S01]  /*01a0*/  ELECT P0, URZ, PT ;  /* 0x00000000003f782f */ /* 0x000fe20003800000 */
[----:B------:R-:W-:-:S04]  /*01b0*/  UIADD3 UR6, -UR6, 0x100000, URZ ;  /* 0x0010000006067890 */ /* 0x000fc8000fffe13f */
[----:B------:R-:W-:Y:S02]  /*01c0*/  USHF.L.U32 UR7, UR6, 0xb, URZ ;  /* 0x0000000b06077899 */ /* 0x000fe4000800063f */
[----:B------:R-:W-:Y:S02]  /*01d0*/  USHF.L.U32 UR6, UR6, 0x1, URZ ;  /* 0x0000000106067899 */ /* 0x000fe4000800063f */
[----:B0-----:R-:W-:Y:S02]  /*01e0*/  ULEA UR8, UR8, UR4, 0x18 ;  /* 0x0000000408087291 */ /* 0x001fe4000f8ec03f */
[----:B------:R-:W-:-:S04]  /*01f0*/  UIADD3 UR4, -UR5, 0x100000, URZ ;  /* 0x0010000005047890 */ /* 0x000fc8000fffe13f */
[----:B------:R-:W-:Y:S02]  /*0200*/  USHF.L.U32 UR5, UR4, 0xb, URZ ;  /* 0x0000000b04057899 */ /* 0x000fe4000800063f */
[----:B------:R-:W-:Y:S01]  /*0210*/  USHF.L.U32 UR4, UR4, 0x1, URZ ;  /* 0x0000000104047899 */ /* 0x000fe2000800063f */
[----:B------:R-:W0:Y:S11]  /*0220*/  FENCE.VIEW.ASYNC.S ;  /* 0x00000000000073c6 */ /* 0x000e360000000000 */
[----:B0-----:R0:W1:Y:S01]  /*0230*/  SYNCS.EXCH.64 URZ, [UR8], UR4 ;  /* 0x00000004083f75b2 */ /* 0x0010620008000100 */
[----:B------:R0:W2:Y:S01]  /*0240*/  SYNCS.EXCH.64 URZ, [UR8+0x20], UR6 ;  /* 0x00002006083f75b2 */ /* 0x0000a20008000100 */
[----:B------:R0:W3:Y:S01]  /*0250*/  SYNCS.EXCH.64 URZ, [UR8+0x8], UR4 ;  /* 0x00000804083f75b2 */ /* 0x0000e20008000100 */
[----:B------:R0:W4:Y:S01]  /*0260*/  SYNCS.EXCH.64 URZ, [UR8+0x28], UR6 ;  /* 0x00002806083f75b2 */ /* 0x0001220008000100 */
[----:B------:R0:W0:Y:S01]  /*0270*/  SYNCS.EXCH.64 URZ, [UR8+0x10], UR4 ;  /* 0x00001004083f75b2 */ /* 0x0000220008000100 */
[----:B------:R0:W0:Y:S01]  /*0280*/  SYNCS.EXCH.64 URZ, [UR8+0x30], UR6 ;  /* 0x00003006083f75b2 */ /* 0x0000220008000100 */
[----:B------:R0:W0:Y:S01]  /*0290*/  SYNCS.EXCH.64 URZ, [UR8+0x18], UR4 ;  /* 0x00001804083f75b2 */ /* 0x0000220008000100 */
[----:B------:R0:W0:Y:S01]  /*02a0*/  SYNCS.EXCH.64 URZ, [UR8+0x38], UR6 ;  /* 0x00003806083f75b2 */ /* 0x0000220008000100 */
[----:B------:R-:W-:Y:S01]  /*02b0*/  NOP ;  /* 0x0000000000007918 */ /* 0x000fe20000000000 */
.L_x_2:
[----:B------:R-:W-:Y:S01]  /*02c0*/  SHF.R.S32.HI R7, RZ, 0x1f, R18 ;  /* 0x0000001fff077819 */ /* 0x000fe20000011412 */
[----:B------:R-:W5:Y:S01]  /*02d0*/  SHFL.IDX PT, R0, R0, RZ, 0x1f ;  /* 0x00001fff00007589 */ /* 0x000f6200000e0000 */
[----:B0-----:R-:W0:Y:S01]  /*02e0*/  S2UR UR8, SR_CTAID.X ;  /* 0x00000000000879c3 */ /* 0x001e220000002500 */
[----:B------:R-:W-:Y:S02]  /*02f0*/  ELECT P0, URZ, PT ;  /* 0x00000000003f782f */ /* 0x000fe40003800000 */
[----:B------:R-:W-:Y:S01]  /*0300*/  LEA.HI R7, R7, R18, RZ, 0x7 ;  /* 0x0000001207077211 */ /* 0x000fe200078f38ff */
[----:B------:R-:W1:Y:S01]  /*0310*/  S2R R4, SR_CTAID.Y ;  /* 0x0000000000047919 */ /* 0x000e620000002600 */
[----:B------:R-:W-:Y:S01]  /*0320*/  SHF.R.S32.HI R8, RZ, 0x1f, R3 ;  /* 0x0000001fff087819 */ /* 0x000fe20000011403 */
[----:B------:R-:W-:Y:S01]  /*0330*/  ULDC UR4, c[0x0][0x150] ;  /* 0x0000540000047ab9 */ /* 0x000fe20000000800 */
[----:B------:R-:W-:Y:S01]  /*0340*/  LOP3.LUT R7, R7, 0xffffff80, RZ, 0xc0, !PT ;  /* 0xffffff8007077812 */ /* 0x000fe200078ec0ff */
[----:B------:R-:W-:Y:S01]  /*0350*/  NOP ;  /* 0x0000000000007918 */ /* 0x000fe20000000000 */
[----:B------:R-:W-:Y:S01]  /*0360*/  LEA.HI R8, R8, R3, RZ, 0x2 ;  /* 0x0000000308087211 */ /* 0x000fe200078f10ff */
[----:B------:R-:W2:Y:S01]  /*0370*/  LDC R10, c[0x0][0x144] ;  /* 0x00005100ff0a7b82 */ /* 0x000ea20000000800 */
[----:B------:R-:W-:Y:S01]  /*0380*/  NOP ;  /* 0x0000000000007918 */ /* 0x000fe20000000000 */
[----:B------:R-:W-:Y:S01]  /*0390*/  IMAD.IADD R6, R18, 0x1, -R7 ;  /* 0x0000000112067824 */ /* 0x000fe200078e0a07 */
[----:B------:R-:W-:Y:S01]  /*03a0*/  LOP3.LUT R8, R8, 0x3ffffffc, RZ, 0xc0, !PT ;  /* 0x3ffffffc08087812 */ /* 0x000fe200078ec0ff */
[----:B------:R-:W-:Y:S01]  /*03b0*/  IMAD.MOV.U32 R23, RZ, RZ, 0x1 ;  /* 0x00000001ff177424 */ /* 0x000fe200078e00ff */
[----:B------:R-:W-:-:S02]  /*03c0*/  ISETP.NE.AND P3, PT, R5, RZ, PT ;  /* 0x000000ff0500720c */ /* 0x000fc40003f65270 */
[----:B------:R-:W-:Y:S01]  /*03d0*/  SHF.R.S32.HI R7, RZ, 0x1f, R6 ;  /* 0x0000001fff077819 */ /* 0x000fe20000011406 */
[----:B------:R-:W-:Y:S01]  /*03e0*/  IMAD.IADD R8, R3, 0x1, -R8 ;  /* 0x0000000103087824 */ /* 0x000fe200078e0a08 */
[----:B------:R-:W3:Y:S02]  /*03f0*/  LDC R13, c[0x0][0x140] ;  /* 0x00005000ff0d7b82 */ /* 0x000ee40000000800 */
[----:B------:R-:W-:Y:S02]  /*0400*/  LEA.HI R7, R7, R6, RZ, 0x3 ;  /* 0x0000000607077211 */ /* 0x000fe400078f18ff */
[----:B-----5:R-:W-:Y:S02]  /*0410*/  ISETP.NE.OR P0, PT, R0, RZ, !P0 ;  /* 0x000000ff0000720c */ /* 0x020fe40004705670 */
[--C-:B------:R-:W-:Y:S02]  /*0420*/  SHF.R.S32.HI R0, RZ, 0x3, R7.reuse ;  /* 0x00000003ff007819 */ /* 0x100fe40000011407 */
[----:B------:R-:W-:-:S02]  /*0430*/  SHF.R.S32.HI R7, RZ, 0x1f, R7 ;  /* 0x0000001fff077819 */ /* 0x000fc40000011407 */
[----:B0-----:R-:W-:Y:S02]  /*0440*/  I2FP.F32.U32 R9, UR8 ;  /* 0x0000000800097c45 */ /* 0x001fe40008201000 */
[----:B------:R-:W-:-:S03]  /*0450*/  LEA.HI R7, R7, R0, RZ, 0x2 ;  /* 0x0000000007077211 */ /* 0x000fc600078f10ff */
[----:B------:R-:W-:Y:S01]  /*0460*/  FMUL R9, R9, UR4 ;  /* 0x0000000409097c20 */ /* 0x000fe20008400000 */
[----:B------:R-:W-:Y:S01]  /*0470*/  LOP3.LUT R7, R7, 0xfffffffc, RZ, 0xc0, !PT ;  /* 0xfffffffc07077812 */ /* 0x000fe200078ec0ff */
[----:B------:R-:W-:Y:S01]  /*0480*/  VOTEU.ALL UP0, P0 ;  /* 0x00000000003f7886 */ /* 0x000fe20000000000 */
[----:B-1----:R-:W-:Y:S01]  /*0490*/  I2FP.F32.U32 R3, R4 ;  /* 0x0000000400037245 */ /* 0x002fe20000201000 */
[----:B------:R-:W-:Y:S01]  /*04a0*/  ULDC UR4, c[0x0][0x154] ;  /* 0x0000550000047ab9 */ /* 0x000fe20000000800 */
[----:B------:R-:W-:Y:S01]  /*04b0*/  VOTEU.ALL UP1, P0 ;  /* 0x00000000003f7886 */ /* 0x000fe20000020000 */
[----:B------:R-:W0:Y:S01]  /*04c0*/  F2I.U32.TRUNC.NTZ R9, R9 ;  /* 0x0000000900097305 */ /* 0x000e22000020f000 */
[----:B------:R-:W-:Y:S01]  /*04d0*/  IMAD.IADD R7, R0, 0x1, -R7 ;  /* 0x0000000100077824 */ /* 0x000fe200078e0a07 */
[----:B------:R-:W1:Y:S01]  /*04e0*/  @!UP0 S2UR UR7, SR_CgaCtaId ;  /* 0x00000000000789c3 */ /* 0x000e620000008800 */
[----:B------:R-:W-:Y:S01]  /*04f0*/  FMUL R12, R3, UR4 ;  /* 0x00000004030c7c20 */ /* 0x000fe20008400000 */
[----:B------:R-:W-:Y:S01]  /*0500*/  UMOV UR4, 0x20 ;  /* 0x0000002000047882 */ /* 0x000fe20000000000 */
[----:B------:R-:W-:Y:S01]  /*0510*/  IMAD R8, R8, 0x4, R7 ;  /* 0x0000000408087824 */ /* 0x000fe200078e0207 */
[----:B------:R-:W-:Y:S01]  /*0520*/  @!UP0 UMOV UR6, 0x400 ;  /* 0x0000040000068882 */ /* 0x000fe20000000000 */
[----:B------:R-:W-:-:S04]  /*0530*/  @!UP0 UIADD3 UR4, -UR4, 0x100000, URZ ;  /* 0x0010000004048890 */ /* 0x000fc8000fffe13f */
[----:B------:R-:W-:Y:S02]  /*0540*/  @!UP0 USHF.L.U32 UR5, UR4, 0xb, URZ ;  /* 0x0000000b04058899 */ /* 0x000fe4000800063f */
[----:B------:R-:W-:Y:S01]  /*0550*/  @!UP0 USHF.L.U32 UR4, UR4, 0x1, URZ ;  /* 0x0000000104048899 */ /* 0x000fe2000800063f */
[----:B---3--:R-:W-:Y:S01]  /*0560*/  ISETP.EQ.U32.AND P2, PT, R13, 0x1, PT ;  /* 0x000000010d00780c */ /* 0x008fe20003f42070 */
[----:B------:R-:W3:Y:S01]  /*0570*/  F2I.U32.TRUNC.NTZ R12, R12 ;  /* 0x0000000c000c7305 */ /* 0x000ee2000020f000 */
[----:B------:R-:W-:Y:S01]  /*0580*/  LEA.HI R0, R8, R8, RZ, 0x1 ;  /* 0x0000000808007211 */ /* 0x000fe200078f08ff */
[----:B------:R-:W5:Y:S03]  /*0590*/  LDC R7, c[0x0][0x148] ;  /* 0x00005200ff077b82 */ /* 0x000f660000000800 */
[----:B------:R-:W-:Y:S01]  /*05a0*/  LOP3.LUT R11, R0, 0xfffffffe, RZ, 0xc0, !PT ;  /* 0xfffffffe000b7812 */ /* 0x000fe200078ec0ff */
[----:B0-----:R-:W-:Y:S01]  /*05b0*/  IMAD.MOV R15, RZ, RZ, -R9 ;  /* 0x000000ffff0f7224 */ /* 0x001fe200078e0a09 */
[----:B------:R-:W-:-:S03]  /*05c0*/  SHF.R.S32.HI R9, RZ, 0x1f, R2 ;  /* 0x0000001fff097819 */ /* 0x000fc60000011402 */
[----:B--2---:R-:W-:Y:S01]  /*05d0*/  IMAD R3, R10, R15, UR8 ;  /* 0x000000080a037e24 */ /* 0x004fe2000f8e020f */
[----:B------:R-:W-:Y:S01]  /*05e0*/  LEA.HI R9, R9, R2, RZ, 0x2 ;  /* 0x0000000209097211 */ /* 0x000fe200078f10ff */
[C---:B------:R-:W-:Y:S02]  /*05f0*/  IMAD.IADD R0, R8.reuse, 0x1, -R11 ;  /* 0x0000000108007824 */ /* 0x040fe400078e0a0b */
[----:B------:R-:W-:Y:S01]  /*0600*/  IMAD.SHL.U32 R11, R8, 0x4, RZ ;  /* 0x00000004080b7824 */ /* 0x000fe200078e00ff */
[----:B------:R-:W-:Y:S01]  /*0610*/  LOP3.LUT R9, R9, 0xfffffffc, RZ, 0xc0, !PT ;  /* 0xfffffffc09097812 */ /* 0x000fe200078ec0ff */
[----:B---3--:R-:W-:Y:S01]  /*0620*/  IMAD.MOV R24, RZ, RZ, -R12 ;  /* 0x000000ffff187224 */ /* 0x008fe200078e0a0c */
[----:B------:R-:W-:Y:S01]  /*0630*/  ISETP.NE.AND P4, PT, R0, R3, PT ;  /* 0x000000030000720c */ /* 0x000fe20003f85270 */
[----:B-1----:R-:W-:Y:S01]  /*0640*/  @!UP0 ULEA UR6, UR7, UR6, 0x18 ;  /* 0x0000000607068291 */ /* 0x002fe2000f8ec03f */
[----:B------:R-:W-:Y:S01]  /*0650*/  LOP3.LUT R152, R8, 0xc, R11, 0x78, !PT ;  /* 0x0000000c08987812 */ /* 0x000fe200078e780b */
[----:B------:R-:W-:Y:S01]  /*0660*/  IMAD.IADD R0, R2, 0x1, -R9 ;  /* 0x0000000102007824 */ /* 0x000fe200078e0a09 */
[----:B------:R-:W-:Y:S01]  /*0670*/  VOTEU.ALL UP0, P0 ;  /* 0x00000000003f7886 */ /* 0x000fe20000000000 */
[----:B------:R-:W-:Y:S01]  /*0680*/  LOP3.LUT P0, RZ, R6, 0x7, RZ, 0xc0, !PT ;  /* 0x0000000706ff7812 */ /* 0x000fe2000780c0ff */
[----:B------:R-:W-:-:S02]  /*0690*/  VIADD R6, R5, 0xffffffff ;  /* 0xffffffff05067836 */ /* 0x000fc40000000000 */
[----:B------:R-:W-:Y:S01]  /*06a0*/  ISETP.NE.AND P1, PT, R0, 0x3, PT ;  /* 0x000000030000780c */ /* 0x000fe20003f25270 */
[----:B-----5:R-:W-:Y:S01]  /*06b0*/  IMAD R9, R7, R24, R4 ;  /* 0x0000001807097224 */ /* 0x020fe200078e0204 */
[----:B------:R-:W-:Y:S02]  /*06c0*/  ISETP.LT.U32.AND P0, PT, R152, 0x2, !P0 ;  /* 0x000000029800780c */ /* 0x000fe40004701070 */
[----:B------:R-:W-:Y:S01]  /*06d0*/  ISETP.EQ.OR P1, PT, R0, RZ, !P1 ;  /* 0x000000ff0000720c */ /* 0x000fe20004f22670 */
[----:B------:R-:W0:Y:S02]  /*06e0*/  FENCE.VIEW.ASYNC.S ;  /* 0x00000000000073c6 */ /* 0x000e240000000000 */
[----:B0-----:R0:W1:Y:S01]  /*06f0*/  @!UP0 SYNCS.EXCH.64 URZ, [UR6+0x50], UR4 ;  /* 0x00005004063f85b2 */ /* 0x0010620008000100 */
[----:B------:R-:W-:Y:S02]  /*0700*/  @P4 LEA.HI R2, R152, R152, RZ, 0x1 ;  /* 0x0000009898024211 */ /* 0x000fe400078f08ff */
[----:B------:R-:W-:-:S02]  /*0710*/  ISETP.EQ.AND P1, PT, R5, RZ, P1 ;  /* 0x000000ff0500720c */ /* 0x000fc40000f22270 */
[----:B------:R-:W-:Y:S02]  /*0720*/  @P4 SHF.R.S32.HI R2, RZ, 0x1, R2 ;  /* 0x00000001ff024819 */ /* 0x000fe40000011402 */
[----:B------:R-:W-:Y:S02]  /*0730*/  ISETP.GE.U32.AND P6, PT, R6, 0x2, PT ;  /* 0x000000020600780c */ /* 0x000fe40003fc6070 */
[----:B------:R-:W-:Y:S02]  /*0740*/  @P4 ISETP.NE.AND P5, PT, R2, R9, PT ;  /* 0x000000090200420c */ /* 0x000fe40003fa5270 */
[----:B------:R-:W-:Y:S02]  /*0750*/  SEL R2, RZ, 0x1, !P0 ;  /* 0x00000001ff027807 */ /* 0x000fe40004000000 */
[----:B------:R-:W-:Y:S02]  /*0760*/  @P4 SEL R23, RZ, 0x1, P5 ;  /* 0x00000001ff174807 */ /* 0x000fe40002800000 */
[----:B------:R-:W-:Y:S01]  /*0770*/  SEL R19, RZ, 0x1, !P1 ;  /* 0x00000001ff137807 */ /* 0x000fe20004800000 */
[----:B------:R0:W2:Y:S01]  /*0780*/  @!UP1 SYNCS.EXCH.64 URZ, [UR6+0x58], UR4 ;  /* 0x00005804063f95b2 */ /* 0x0000a20008000100 */
[----:B------:R-:W-:Y:S01]  /*0790*/  LOP3.LUT R23, R23, R2, RZ, 0xc0, !PT ;  /* 0x0000000217177212 */ /* 0x000fe200078ec0ff */
[----:B------:R-:W-:Y:S01]  /*07a0*/  NOP ;  /* 0x0000000000007918 */ /* 0x000fe20000000000 */
[----:B------:R-:W-:Y:S01]  /*07b0*/  SEL R19, R19, 0x2, P6 ;  /* 0x0000000213137807 */ /* 0x000fe20003000000 */
[----:B------:R-:W-:Y:S06]  /*07c0*/  @!P2 BRA `(.L_x_3) ;  /* 0x000000000008a947 */ /* 0x000fec0003800000 */
[----:B-12-4-:R-:W-:Y:S01]  /*07d0*/  UCGABAR_ARV ;  /* 0x00000000000079c7 */ /* 0x016fe20008000000 */
[----:B------:R-:W-:Y:S05]  /*07e0*/  BRA `(.L_x_4) ;  /* 0x0000000000047947 */ /* 0x000fea0003800000 */
.L_x_3:
[----:B-12-4-:R-:W-:Y:S01]  /*07f0*/  NOP ;  /* 0x0000000000007918 */ /* 0x016fe20000000000 */
.L_x_4:
[----:B------:R-:W1:Y:S01]  /*0800*/  LDC R2, c[0x0][0x65c] ;  /* 0x00019700ff027b82 */ /* 0x000e620000000800 */
[----:B------:R-:W-:Y:S02]  /*0810*/  IMAD.U32 R8, RZ, RZ, UR8 ;  /* 0x00000008ff087e24 */ /* 0x000fe4000f8e00ff */
[----:B------:R-:W-:Y:S01]  /*0820*/  IMAD.MOV.U32 R9, RZ, RZ, RZ ;  /* 0x000000ffff097224 */ /* 0x000fe200078e00ff */
[----:B-1----:R-:W-:-:S04]  /*0830*/  ISETP.NE.AND P1, PT, R2, 0x1, PT ;  /* 0x000000010200780c */ /* 0x002fc80003f25270 */
[----:B------:R-:W-:-:S09]  /*0840*/  P2R R5, PR, RZ, 0x2 ;  /* 0x00000002ff057803 */ /* 0x000fd20000000000 */
[----:B------:R-:W1:Y:S01]  /*0850*/  @P1 LDC R17, c[0x0][0x10] ;  /* 0x00000400ff111b82 */ /* 0x000e620000000800 */
[----:B------:R-:W-:Y:S02]  /*0860*/  @P1 IMAD.MOV.U32 R5, RZ, RZ, RZ ;  /* 0x000000ffff051224 */ /* 0x000fe400078e00ff */
[----:B------:R-:W-:-:S05]  /*0870*/  @P1 IMAD.MOV.U32 R13, RZ, RZ, RZ ;  /* 0x000000ffff0d1224 */ /* 0x000fca00078e00ff */
[----:B------:R-:W2:Y:S01]  /*0880*/  @!P1 LDC R11, c[0x0][0xc] ;  /* 0x00000300ff0b9b82 */ /* 0x000ea20000000800 */
[----:B-1----:R-:W-:-:S04]  /*0890*/  @P1 IMAD.WIDE.U32 R16, R17, UR8, R4 ;  /* 0x0000000811101c25 */ /* 0x002fc8000f8e0004 */
[----:B------:R-:W-:Y:S02]  /*08a0*/  @P1 IMAD.IADD R17, R17, 0x1, R13 ;  /* 0x0000000111111824 */ /* 0x000fe400078e020d */
[----:B--2---:R-:W-:-:S04]  /*08b0*/  @!P1 IMAD.WIDE.U32 R8, R4, R11, R8 ;  /* 0x0000000b04089225 */ /* 0x004fc800078e0008 */
[----:B------:R-:W-:Y:S02]  /*08c0*/  @!P1 IMAD.MOV.U32 R16, RZ, RZ, R8 ;  /* 0x000000ffff109224 */ /* 0x000fe400078e0008 */
[----:B------:R-:W-:Y:S01]  /*08d0*/  @!P1 IMAD.MOV.U32 R17, RZ, RZ, R9 ;  /* 0x000000ffff119224 */ /* 0x000fe200078e0009 */
[----:B------:R-:W-:Y:S06]  /*08e0*/  @!P2 BRA `(.L_x_5) ;  /* 0x00000000000ca947 */ /* 0x000fec0003800000 */
[----:B------:R-:W-:Y:S01]  /*08f0*/  UCGABAR_WAIT ;  /* 0x0000000000007dc7 */ /* 0x000fe20008000000 */
[----:B------:R-:W-:Y:S01]  /*0900*/  CCTL.IVALL ;  /* 0x00000000ff00798f */ /* 0x000fe20002000000 */
[----:B------:R-:W-:Y:S05]  /*0910*/  BRA `(.L_x_6) ;  /* 0x0000000000047947 */ /* 0x000fea0003800000 */
.L_x_5:
[----:B------:R-:W-:Y:S06]  /*0920*/  BAR.SYNC.DEFER_BLOCKING 0x0 ;  /* 0x0000000000007b1d */ /* 0x000fec0000010000 */
.L_x_6:
[----:B------:R-:W-:Y:S05]  /*0930*/  @!P3 BRA `(.L_x_7) ;  /* 0x0000007c0058b947 */ /* 0x000fea0003800000 */
[----:B------:R-:W-:-:S13]  /*0940*/  ISETP.GT.U32.AND P0, PT, R6, 0x1, PT ;  /* 0x000000010600780c */ /* 0x000fda0003f04070 */
[----:B0-----:R-:W-:Y:S05]  /*0950*/  @P0 EXIT ;  /* 0x000000000000094d */ /* 0x001fea0003800000 */
[----:B------:R-:W-:Y:S01]  /*0960*/  ULDC.64 UR4, c[0x0][0x650] ;  /* 0x0001940000047ab9 */ /* 0x000fe20000000a00 */
[----:B------:R-:W-:Y:S01]  /*0970*/  PRMT R0, RZ, 0x7610, R0 ;  /* 0x00007610ff007816 */ /* 0x000fe20000000000 */
[----:B------:R-:W-:Y:S01]  /*0980*/  IMAD.MOV.U32 R154, RZ, RZ, -0x1 ;  /* 0xffffffffff9a7424 */ /* 0x000fe200078e00ff */
[----:B------:R-:W-:Y:S01]  /*0990*/  ISETP.GE.U32.AND P0, PT, R16, UR4, PT ;  /* 0x0000000410007c0c */ /* 0x000fe2000bf06070 */
[----:B------:R-:W-:Y:S02]  /*09a0*/  IMAD.MOV.U32 R153, RZ, RZ, -0x1 ;  /* 0xffffffffff997424 */ /* 0x000fe400078e00ff */
[----:B------:R-:W-:Y:S01]  /*09b0*/  IMAD.MOV.U32 R22, RZ, RZ, -0x1 ;  /* 0xffffffffff167424 */ /* 0x000fe200078e00ff */
[----:B------:R-:W-:-:S13]  /*09c0*/  ISETP.GE.U32.AND.EX P0, PT, R17, UR5, PT, P0 ;  /* 0x0000000511007c0c */ /* 0x000fda000bf06100 */
[----:B------:R-:W-:Y:S05]  /*09d0*/  @P0 BRA `(.L_x_8) ;  /* 0x00000004002c0947 */ /* 0x000fea0003800000 */
[----:B------:R-:W0:Y:S01]  /*09e0*/  LDC.64 R20, c[0x0][0x628] ;  /* 0x00018a00ff147b82 */ /* 0x000e220000000a00 */
[----:B------:R-:W-:Y:S02]  /*09f0*/  IMAD.MOV.U32 R8, RZ, RZ, R16 ;  /* 0x000000ffff087224 */ /* 0x000fe400078e0010 */
[----:B------:R-:W-:-:S05]  /*0a00*/  IMAD.MOV.U32 R9, RZ, RZ, R17 ;  /* 0x000000ffff097224 */ /* 0x000fca00078e0011 */
[----:B------:R-:W1:Y:S08]  /*0a10*/  LDC R0, c[0x0][0x630] ;  /* 0x00018c00ff007b82 */ /* 0x000e700000000800 */
[----:B------:R-:W2:Y:S01]  /*0a20*/  LDC.64 R26, c[0x0][0x620] ;  /* 0x00018800ff1a7b82 */ /* 0x000ea20000000a00 */
[----:B0-----:R-:W-:-:S04]  /*0a30*/  ISETP.NE.U32.AND P0, PT, R20, RZ, PT ;  /* 0x000000ff1400720c */ /* 0x001fc80003f05070 */
[----:B------:R-:W-:-:S13]  /*0a40*/  ISETP.NE.AND.EX P0, PT, R21, RZ, PT, P0 ;  /* 0x000000ff1500720c */ /* 0x000fda0003f05300 */
[----:B-12---:R-:W-:Y:S05]  /*0a50*/  @!P0 BRA `(.L_x_9) ;  /* 0x0000000000288947 */ /* 0x006fea0003800000 */
[----:B------:R-:W0:Y:S02]  /*0a60*/  LDC R13, c[0x0][0x634] ;  /* 0x00018d00ff0d7b82 */ /* 0x000e240000000800 */
[----:B0-----:R-:W-:-:S05]  /*0a70*/  IADD3 R13, P0, R16, R13, RZ ;  /* 0x0000000d100d7210 */ /* 0x001fca0007f1e0ff */
[----:B------:R-:W-:-:S04]  /*0a80*/  IMAD.X R15, RZ, RZ, R17, P0 ;  /* 0x000000ffff0f7224 */ /* 0x000fc800000e0611 */
[----:B------:R-:W-:-:S04]  /*0a90*/  IMAD.WIDE.U32 R8, R15, R20, RZ ;  /* 0x000000140f087225 */ /* 0x000fc800078e00ff */
[----:B------:R-:W-:-:S04]  /*0aa0*/  IMAD.WIDE.U32 R10, P0, R13, R21, R8 ;  /* 0x000000150d0a7225 */ /* 0x000fc80007800008 */
[----:B------:R-:W-:-:S04]  /*0ab0*/  IMAD.WIDE.U32 R8, R13, R20, RZ ;  /* 0x000000140d087225 */ /* 0x000fc800078e00ff */
[----:B------:R-:W-:Y:S01]  /*0ac0*/  IMAD.X R13, RZ, RZ, RZ, P0 ;  /* 0x000000ffff0d7224 */ /* 0x000fe200000e06ff */
[----:B------:R-:W-:Y:S01]  /*0ad0*/  IADD3 RZ, P0, R9, R10, RZ ;  /* 0x0000000a09ff7210 */ /* 0x000fe20007f1e0ff */
[----:B------:R-:W-:-:S04]  /*0ae0*/  IMAD.MOV.U32 R12, RZ, RZ, R11 ;  /* 0x000000ffff0c7224 */ /* 0x000fc800078e000b */
[----:B------:R-:W-:-:S08]  /*0af0*/  IMAD.WIDE.U32.X R8, R15, R21, R12, P0 ;  /* 0x000000150f087225 */ /* 0x000fd000000e040c */
.L_x_9:
[----:B------:R-:W0:Y:S01]  /*0b00*/  LDC.64 R20, c[0x0][0x640] ;  /* 0x00019000ff147b82 */ /* 0x000e220000000a00 */
[--C-:B------:R-:W-:Y:S01]  /*0b10*/  SHF.R.U64 R28, R8, R0, R9.reuse ;  /* 0x00000000081c7219 */ /* 0x100fe20000001209 */
[----:B------:R-:W-:Y:S01]  /*0b20*/  IMAD R30, R7, R24, R4 ;  /* 0x00000018071e7224 */ /* 0x000fe200078e0204 */
[----:B------:R-:W-:Y:S01]  /*0b30*/  SHF.R.U32.HI R0, RZ, R0, R9 ;  /* 0x00000000ff007219 */ /* 0x000fe20000011609 */
[----:B------:R-:W-:Y:S01]  /*0b40*/  IMAD.MOV.U32 R25, RZ, RZ, 0x1 ;  /* 0x00000001ff197424 */ /* 0x000fe200078e00ff */
[----:B------:R-:W-:-:S03]  /*0b50*/  IADD3 R5, P0, RZ, -R28, RZ ;  /* 0x8000001cff057210 */ /* 0x000fc60007f1e0ff */
[----:B------:R-:W1:Y:S02]  /*0b60*/  LDC R6, c[0x0][0x618] ;  /* 0x00018600ff067b82 */ /* 0x000e640000000800 */
[----:B------:R-:W-:-:S04]  /*0b70*/  IMAD.X R9, RZ, RZ, ~R0, P0 ;  /* 0x000000ffff097224 */ /* 0x000fc800000e0e00 */
[-C--:B------:R-:W-:Y:S02]  /*0b80*/  IMAD R0, R9, R26.reuse, RZ ;  /* 0x0000001a09007224 */ /* 0x080fe400078e02ff */
[----:B------:R-:W2:Y:S01]  /*0b90*/  LDC R11, c[0x0][0x608] ;  /* 0x00018200ff0b7b82 */ /* 0x000ea20000000800 */
[----:B------:R-:W-:-:S04]  /*0ba0*/  IMAD.WIDE.U32 R8, R5, R26, R16 ;  /* 0x0000001a05087225 */ /* 0x000fc800078e0010 */
[----:B------:R-:W-:-:S03]  /*0bb0*/  IMAD R5, R5, R27, R0 ;  /* 0x0000001b05057224 */ /* 0x000fc600078e0200 */
[----:B------:R-:W3:Y:S01]  /*0bc0*/  LDC R12, c[0x0][0x658] ;  /* 0x00019600ff0c7b82 */ /* 0x000ee20000000800 */
[----:B0-----:R-:W-:Y:S01]  /*0bd0*/  ISETP.NE.U32.AND P0, PT, R20, RZ, PT ;  /* 0x000000ff1400720c */ /* 0x001fe20003f05070 */
[----:B------:R-:W-:Y:S02]  /*0be0*/  IMAD.IADD R5, R9, 0x1, R5 ;  /* 0x0000000109057824 */ /* 0x000fe400078e0205 */
[----:B------:R-:W-:Y:S01]  /*0bf0*/  IMAD.MOV.U32 R9, RZ, RZ, -0x1 ;  /* 0xffffffffff097424 */ /* 0x000fe200078e00ff */
[----:B------:R-:W-:-:S03]  /*0c00*/  ISETP.NE.AND.EX P0, PT, R21, RZ, PT, P0 ;  /* 0x000000ff1500720c */ /* 0x000fc60003f05300 */
[----:B------:R-:W0:Y:S01]  /*0c10*/  LDC R15, c[0x0][0x600] ;  /* 0x00018000ff0f7b82 */ /* 0x000e220000000800 */
[-CC-:B-1----:R-:W-:Y:S02]  /*0c20*/  SHF.R.U64 R13, R8, R6.reuse, R5.reuse ;  /* 0x00000006080d7219 */ /* 0x182fe40000001205 */
[----:B------:R-:W-:-:S05]  /*0c30*/  SHF.R.U32.HI R0, RZ, R6, R5 ;  /* 0x00000006ff007219 */ /* 0x000fca0000011605 */
[----:B------:R-:W1:Y:S01]  /*0c40*/  LDC R14, c[0x0][0x648] ;  /* 0x00019200ff0e7b82 */ /* 0x000e620000000800 */
[-CC-:B--2---:R-:W-:Y:S02]  /*0c50*/  SHF.R.U64 R27, R13, R11.reuse, R0.reuse ;  /* 0x0000000b0d1b7219 */ /* 0x184fe40000001200 */
[----:B------:R-:W-:-:S05]  /*0c60*/  SHF.R.U32.HI R5, RZ, R11, R0 ;  /* 0x0000000bff057219 */ /* 0x000fca0000011600 */
[----:B------:R-:W2:Y:S01]  /*0c70*/  LDC R22, c[0x0][0x638] ;  /* 0x00018e00ff167b82 */ /* 0x000ea20000000800 */
[-CC-:B---3--:R-:W-:Y:S02]  /*0c80*/  SHF.R.U64 R24, R27, R12.reuse, R5.reuse ;  /* 0x0000000c1b187219 */ /* 0x188fe40000001205 */
[-C--:B------:R-:W-:Y:S02]  /*0c90*/  SHF.L.U32 R0, R9, R12.reuse, RZ ;  /* 0x0000000c09007219 */ /* 0x080fe400000006ff */
[----:B------:R-:W-:Y:S01]  /*0ca0*/  SHF.R.U32.HI R5, RZ, R12, R5 ;  /* 0x0000000cff057219 */ /* 0x000fe20000011605 */
[----:B------:R-:W-:Y:S01]  /*0cb0*/  IMAD.MOV.U32 R4, RZ, RZ, R24 ;  /* 0x000000ffff047224 */ /* 0x000fe200078e0018 */
[----:B------:R-:W-:Y:S01]  /*0cc0*/  LOP3.LUT R10, RZ, R0, RZ, 0x33, !PT ;  /* 0x00000000ff0a7212 */ /* 0x000fe200078e33ff */
[----:B------:R-:W3:Y:S01]  /*0cd0*/  LDC R26, c[0x0][0x610] ;  /* 0x00018400ff1a7b82 */ /* 0x000ee20000000800 */
[----:B------:R-:W-:Y:S05]  /*0ce0*/  @!P0 BRA `(.L_x_10) ;  /* 0x0000000000288947 */ /* 0x000fea0003800000 */
[----:B------:R-:W4:Y:S02]  /*0cf0*/  LDC R9, c[0x0][0x64c] ;  /* 0x00019300ff097b82 */ /* 0x000f240000000800 */
[----:B----4-:R-:W-:-:S05]  /*0d00*/  IADD3 R9, P0, R24, R9, RZ ;  /* 0x0000000918097210 */ /* 0x010fca0007f1e0ff */
        /* <DEDUP_REMOVED lines=8> */
.L_x_10:
[----:B-1----:R-:W-:Y:S01]  /*0d90*/  SHF.R.U64 R4, R4, R14, R5 ;  /* 0x0000000e04047219 */ /* 0x002fe20000001205 */
[----:B0-----:R-:W-:Y:S01]  /*0da0*/  VIADD R6, R15, 0xffffffff ;  /* 0xffffffff0f067836 */ /* 0x001fe20000000000 */
[----:B------:R-:W-:Y:S02]  /*0db0*/  SHF.L.U32 R0, R25, R12, RZ ;  /* 0x0000000c19007219 */ /* 0x000fe400000006ff */
[----:B------:R-:W-:Y:S01]  /*0dc0*/  LOP3.LUT R5, R27, R10, RZ, 0xc0, !PT ;  /* 0x0000000a1b057212 */ /* 0x000fe200078ec0ff */
[----:B------:R-:W-:Y:S01]  /*0dd0*/  IMAD.MOV R7, RZ, RZ, -R4 ;  /* 0x000000ffff077224 */ /* 0x000fe200078e0a04 */
[----:B------:R-:W-:Y:S02]  /*0de0*/  SEL R3, R3, R30, !P1 ;  /* 0x0000001e03037207 */ /* 0x000fe40004800000 */
[----:B------:R-:W-:Y:S01]  /*0df0*/  LOP3.LUT R6, R13, R6, RZ, 0xc0, !PT ;  /* 0x000000060d067212 */ /* 0x000fe200078ec0ff */
[----:B------:R-:W-:Y:S02]  /*0e00*/  IMAD R4, R0, R4, R5 ;  /* 0x0000000400047224 */ /* 0x000fe400078e0205 */
[----:B--2---:R-:W-:-:S02]  /*0e10*/  IMAD R0, R7, R22, R24 ;  /* 0x0000001607007224 */ /* 0x004fc400078e0218 */
[----:B---3--:R-:W-:Y:S02]  /*0e20*/  IMAD R3, R4, R26, R3 ;  /* 0x0000001a04037224 */ /* 0x008fe400078e0203 */
[----:B------:R-:W-:Y:S02]  /*0e30*/  IMAD R154, R0, R15, R6 ;  /* 0x0000000f009a7224 */ /* 0x000fe400078e0206 */
[----:B------:R-:W-:Y:S02]  /*0e40*/  IMAD.MOV.U32 R4, RZ, RZ, 0x1 ;  /* 0x00000001ff047424 */ /* 0x000fe400078e00ff */
[----:B------:R-:W-:Y:S01]  /*0e50*/  IMAD.MOV.U32 R22, RZ, RZ, R28 ;  /* 0x000000ffff167224 */ /* 0x000fe200078e001c */
[----:B------:R-:W-:Y:S02]  /*0e60*/  SEL R153, R154, R3, !P1 ;  /* 0x000000039a997207 */ /* 0x000fe40004800000 */
[----:B------:R-:W-:Y:S02]  /*0e70*/  PRMT R0, R4, 0x7610, R0 ;  /* 0x0000761004007816 */ /* 0x000fe40000000000 */
[----:B------:R-:W-:-:S07]  /*0e80*/  SEL R154, R3, R154, !P1 ;  /* 0x0000009a039a7207 */ /* 0x000fce0004800000 */
.L_x_8:
[----:B------:R-:W-:-:S08]  /*0e90*/  NOP ;  /* 0x0000000000007918 */ /* 0x000fd00000000000 */
[----:B------:R-:W0:Y:S02]  /*0ea0*/  USETMAXREG.TRY_ALLOC.CTAPOOL UP0, 0xe8 ;  /* 0x000000e8000079c8 */ /* 0x000e240008000600 */
[----:B0-----:R-:W-:-:S13]  /*0eb0*/  PLOP3.LUT P0, PT, PT, PT, UP0, 0x80, 0x0 ;  /* 0x000000000000781c */ /* 0x001fda0003f0f008 */
[----:B------:R-:W-:Y:S05]  /*0ec0*/  @!P0 BRA `(.L_x_8) ;  /* 0xfffffffc00f08947 */ /* 0x000fea000383ffff */
[----:B------:R-:W-:Y:S01]  /*0ed0*/  ULDC.64 UR4, c[0x0][0x598] ;  /* 0x0001660000047ab9 */ /* 0x000fe20000000a00 */
[----:B------:R-:W-:Y:S01]  /*0ee0*/  ULDC.64 UR36, c[0x0][0x208] ;  /* 0x0000820000247ab9 */ /* 0x000fe20000000a00 */
[----:B------:R-:W-:-:S04]  /*0ef0*/  ISETP.NE.U32.AND P0, PT, RZ, UR4, PT ;  /* 0x00000004ff007c0c */ /* 0x000fc8000bf05070 */
[----:B------:R-:W-:-:S13]  /*0f00*/  ISETP.NE.AND.EX P0, PT, RZ, UR5, PT, P0 ;  /* 0x00000005ff007c0c */ /* 0x000fda000bf05300 */
[----:B------:R-:W-:Y:S05]  /*0f10*/  @!P0 BRA `(.L_x_11) ;  /* 0x00000000001c8947 */ /* 0x000fea0003800000 */
[----:B------:R-:W0:Y:S02]  /*0f20*/  LDC.64 R4, c[0x0][0x598] ;  /* 0x00016600ff047b82 */ /* 0x000e240000000a00 */
[----:B0-----:R-:W2:Y:S02]  /*0f30*/  LDG.E.64 R4, desc[UR36][R4.64] ;  /* 0x0000002404047981 */ /* 0x001ea4000c1e1b00 */
[----:B--2---:R-:W-:-:S04]  /*0f40*/  ISETP.NE.U32.AND P0, PT, R4, RZ, PT ;  /* 0x000000ff0400720c */ /* 0x004fc80003f05070 */
[----:B------:R-:W-:-:S13]  /*0f50*/  ISETP.NE.AND.EX P0, PT, R5, RZ, PT, P0 ;  /* 0x000000ff0500720c */ /* 0x000fda0003f05300 */
[----:B------:R-:W-:Y:S05]  /*0f60*/  @!P0 BRA `(.L_x_11) ;  /* 0x0000000000088947 */ /* 0x000fea0003800000 */
[----:B------:R0:W5:Y:S01]  /*0f70*/  LD.E R155, desc[UR36][R4.64] ;  /* 0x00000024049b7980 */ /* 0x000162000c101900 */
[----:B------:R-:W-:Y:S05]  /*0f80*/  BRA `(.L_x_12) ;  /* 0x0000000000247947 */ /* 0x000fea0003800000 */
.L_x_11:
[----:B------:R-:W-:Y:S02]  /*0f90*/  ULDC.64 UR4, c[0x0][0x588] ;  /* 0x0001620000047ab9 */ /* 0x000fe40000000a00 */
[----:B------:R-:W-:-:S04]  /*0fa0*/  ISETP.NE.U32.AND P0, PT, RZ, UR4, PT ;  /* 0x00000004ff007c0c */ /* 0x000fc8000bf05070 */
[----:B------:R-:W-:-:S13]  /*0fb0*/  ISETP.NE.AND.EX P0, PT, RZ, UR5, PT, P0 ;  /* 0x00000005ff007c0c */ /* 0x000fda000bf05300 */
[----:B------:R-:W-:Y:S05]  /*0fc0*/  @!P0 BRA `(.L_x_13) ;  /* 0x00000000000c8947 */ /* 0x000fea0003800000 */
[----:B------:R-:W0:Y:S02]  /*0fd0*/  LDC.64 R4, c[0x0][0x588] ;  /* 0x00016200ff047b82 */ /* 0x000e240000000a00 */
[----:B0-----:R1:W5:Y:S01]  /*0fe0*/  LDG.E R155, desc[UR36][R4.64] ;  /* 0x00000024049b7981 */ /* 0x001362000c1e1900 */
[----:B------:R-:W-:Y:S05]  /*0ff0*/  BRA `(.L_x_12) ;  /* 0x0000000000087947 */ /* 0x000fea0003800000 */
.L_x_13:
[----:B------:R-:W-:Y:S02]  /*1000*/  ULDC UR4, c[0x0][0x580] ;  /* 0x0001600000047ab9 */ /* 0x000fe40000000800 */
[----:B------:R-:W-:-:S07]  /*1010*/  IMAD.U32 R155, RZ, RZ, UR4 ;  /* 0x00000004ff9b7e24 */ /* 0x000fce000f8e00ff */
.L_x_12:
[----:B------:R-:W-:Y:S02]  /*1020*/  ULDC.64 UR4, c[0x0][0x5a0] ;  /* 0x0001680000047ab9 */ /* 0x000fe40000000a00 */
[----:B------:R-:W-:-:S04]  /*1030*/  ISETP.NE.U32.AND P0, PT, RZ, UR4, PT ;  /* 0x00000004ff007c0c */ /* 0x000fc8000bf05070 */
[----:B------:R-:W-:-:S13]  /*1040*/  ISETP.NE.AND.EX P0, PT, RZ, UR5, PT, P0 ;  /* 0x00000005ff007c0c */ /* 0x000fda000bf05300 */
[----:B------:R-:W-:Y:S05]  /*1050*/  @!P0 BRA `(.L_x_14) ;  /* 0x00000000001c8947 */ /* 0x000fea0003800000 */
[----:B01----:R-:W0:Y:S02]  /*1060*/  LDC.64 R4, c[0x0][0x5a0] ;  /* 0x00016800ff047b82 */ /* 0x003e240000000a00 */
[----:B0-----:R-:W2:Y:S02]  /*1070*/  LDG.E.64 R4, desc[UR36][R4.64] ;  /* 0x0000002404047981 */ /* 0x001ea4000c1e1b00 */
[----:B--2---:R-:W-:-:S04]  /*1080*/  ISETP.NE.U32.AND P0, PT, R4, RZ, PT ;  /* 0x000000ff0400720c */ /* 0x004fc80003f05070 */
[----:B------:R-:W-:-:S13]  /*1090*/  ISETP.NE.AND.EX P0, PT, R5, RZ, PT, P0 ;  /* 0x000000ff0500720c */ /* 0x000fda0003f05300 */
[----:B------:R-:W-:Y:S05]  /*10a0*/  @!P0 BRA `(.L_x_14) ;  /* 0x0000000000088947 */ /* 0x000fea0003800000 */
[----:B------:R0:W5:Y:S01]  /*10b0*/  LD.E R156, desc[UR36][R4.64] ;  /* 0x00000024049c7980 */ /* 0x000162000c101900 */
[----:B------:R-:W-:Y:S05]  /*10c0*/  BRA `(.L_x_15) ;  /* 0x0000000000247947 */ /* 0x000fea0003800000 */
.L_x_14:
[----:B------:R-:W-:Y:S02]  /*10d0*/  ULDC.64 UR4, c[0x0][0x590] ;  /* 0x0001640000047ab9 */ /* 0x000fe40000000a00 */
[----:B------:R-:W-:-:S04]  /*10e0*/  ISETP.NE.U32.AND P0, PT, RZ, UR4, PT ;  /* 0x00000004ff007c0c */ /* 0x000fc8000bf05070 */
[----:B------:R-:W-:-:S13]  /*10f0*/  ISETP.NE.AND.EX P0, PT, RZ, UR5, PT, P0 ;  /* 0x00000005ff007c0c */ /* 0x000fda000bf05300 */
[----:B------:R-:W-:Y:S05]  /*1100*/  @!P0 BRA `(.L_x_16) ;  /* 0x00000000000c8947 */ /* 0x000fea0003800000 */
[----:B------:R-:W2:Y:S02]  /*1110*/  LDC.64 R156, c[0x0][0x590] ;  /* 0x00016400ff9c7b82 */ /* 0x000ea40000000a00 */
[----:B--2---:R2:W5:Y:S01]  /*1120*/  LDG.E R156, desc[UR36][R156.64] ;  /* 0x000000249c9c7981 */ /* 0x004562000c1e1900 */
[----:B------:R-:W-:Y:S05]  /*1130*/  BRA `(.L_x_15) ;  /* 0x0000000000087947 */ /* 0x000fea0003800000 */
.L_x_16:
[----:B------:R-:W-:Y:S02]  /*1140*/  ULDC UR4, c[0x0][0x584] ;  /* 0x0001610000047ab9 */ /* 0x000fe40000000800 */
[----:B------:R-:W-:-:S07]  /*1150*/  IMAD.U32 R156, RZ, RZ, UR4 ;  /* 0x00000004ff9c7e24 */ /* 0x000fce000f8e00ff */
.L_x_15:
[----:B------:R-:W-:-:S13]  /*1160*/  LOP3.LUT P0, RZ, R0, 0xff, RZ, 0xc0, !PT ;  /* 0x000000ff00ff7812 */ /* 0x000fda000780c0ff */
[----:B------:R-:W-:Y:S05]  /*1170*/  @!P0 EXIT ;  /* 0x000000000000894d */ /* 0x000fea0003800000 */
[----:B------:R-:W-:Y:S01]  /*1180*/  ULDC UR4, c[0x0][0x28c] ;  /* 0x0000a30000047ab9 */ /* 0x000fe20000000800 */
[----:B------:R-:W-:Y:S01]  /*1190*/  UMOV UR38, URZ ;  /* 0x0000003f00267c82 */ /* 0x000fe20008000000 */
[----:B------:R-:W-:Y:S01]  /*11a0*/  UIADD3 UR4, UR4, 0x1f, URZ ;  /* 0x0000001f04047890 */ /* 0x000fe2000fffe03f */
[----:B------:R-:W-:-:S03]  /*11b0*/  UMOV UR39, URZ ;  /* 0x0000003f00277c82 */ /* 0x000fc60008000000 */
[----:B------:R-:W-:-:S04]  /*11c0*/  USHF.R.S32.HI UR5, URZ, 0x1f, UR4 ;  /* 0x0000001f3f057899 */ /* 0x000fc80008011404 */
[----:B------:R-:W-:-:S04]  /*11d0*/  ULEA.HI UR5, UR5, UR4, URZ, 0x5 ;  /* 0x0000000405057291 */ /* 0x000fc8000f8f283f */
[----:B------:R-:W-:-:S12]  /*11e0*/  USHF.R.S32.HI UR40, URZ, 0x5, UR5 ;  /* 0x000000053f287899 */ /* 0x000fd80008011405 */
.L_x_294:
[----:B------:R-:W-:Y:S01]  /*11f0*/  LOP3.LUT R0, R18, 0x80, RZ, 0xc0, !PT ;  /* 0x0000008012007812 */ /* 0x000fe200078ec0ff */
[----:B---3--:R-:W3:Y:S01]  /*1200*/  S2UR UR7, SR_CgaCtaId ;  /* 0x00000000000779c3 */ /* 0x008ee20000008800 */
[----:B------:R-:W-:Y:S02]  /*1210*/  UMOV UR6, 0x400 ;  /* 0x0000040000067882 */ /* 0x000fe40000000000 */
[----:B------:R-:W-:-:S06]  /*1220*/  SHF.R.U32.HI R0, RZ, 0x7, R0 ;  /* 0x00000007ff007819 */ /* 0x000fcc0000011600 */
[----:B----4-:R-:W4:Y:S01]  /*1230*/  SHFL.IDX PT, R0, R0, RZ, 0x1f ;  /* 0x00001fff00007589 */ /* 0x010f2200000e0000 */
[----:B---3--:R-:W-:Y:S01]  /*1240*/  ULEA UR6, UR7, UR6, 0x18 ;  /* 0x0000000607067291 */ /* 0x008fe2000f8ec03f */
[----:B----4-:R-:W-:-:S13]  /*1250*/  R2UR UR4, R0 ;  /* 0x00000000000472ca */ /* 0x010fda00000e0000 */
[----:B------:R-:W-:-:S04]  /*1260*/  ULEA.HI UR5, UR4, UR4, URZ, 0x1 ;  /* 0x0000000404057291 */ /* 0x000fc8000f8f083f */
[----:B------:R-:W-:-:S04]  /*1270*/  ULOP3.LUT UR5, UR5, 0x1ffffe, URZ, 0xc0, !UPT ;  /* 0x001ffffe05057892 */ /* 0x000fc8000f8ec03f */
[----:B------:R-:W-:-:S03]  /*1280*/  UIADD3 UR5, UR4, -UR5, URZ ;  /* 0x8000000504057290 */ /* 0x000fc6000fffe03f */
[----:B------:R-:W-:Y:S01]  /*1290*/  ULDC UR4, c[0x0][0x28c] ;  /* 0x0000a30000047ab9 */ /* 0x000fe20000000800 */
[----:B------:R-:W-:Y:S01]  /*12a0*/  ULEA UR5, UR5, UR6, 0xb ;  /* 0x0000000605057291 */ /* 0x000fe2000f8e583f */
[----:B------:R-:W-:-:S03]  /*12b0*/  ISETP.LT.AND P0, PT, RZ, UR4, PT ;  /* 0x00000004ff007c0c */ /* 0x000fc6000bf01270 */
[----:B------:R-:W-:-:S04]  /*12c0*/  UIADD3 UR5, UR5, 0x100, URZ ;  /* 0x0000010005057890 */ /* 0x000fc8000fffe03f */
[----:B------:R-:W-:-:S04]  /*12d0*/  USHF.R.U32.HI UR5, URZ, 0x4, UR5 ;  /* 0x000000043f057899 */ /* 0x000fc80008011605 */
[----:B------:R-:W-:Y:S02]  /*12e0*/  ULOP3.LUT UR41, UR5, 0x3fff, URZ, 0xc0, !UPT ;  /* 0x00003fff05297892 */ /* 0x000fe4000f8ec03f */
[----:B------:R-:W-:Y:S10]  /*12f0*/  @P0 BRA `(.L_x_17) ;  /* 0x0000000000400947 */ /* 0x000ff40003800000 */
[----:B------:R-:W-:Y:S01]  /*1300*/  MOV R0, 0x0 ;  /* 0x0000000000007802 */ /* 0x000fe20000000f00 */
[----:B------:R-:W-:Y:S01]  /*1310*/  ULDC.64 UR4, c[0x4][0x68] ;  /* 0x01001a0000047ab9 */ /* 0x000fe20000000a00 */
[----:B------:R-:W-:Y:S01]  /*1320*/  ULDC.64 UR6, c[0x4][0x8] ;  /* 0x0100020000067ab9 */ /* 0x000fe20000000a00 */
[----:B01----:R-:W-:Y:S01]  /*1330*/  IMAD.U32 R4, RZ, RZ, UR4 ;  /* 0x00000004ff047e24 */ /* 0x003fe2000f8e00ff */
[----:B------:R0:W1:Y:S01]  /*1340*/  LDC.64 R14, c[0x4][R0] ;  /* 0x01000000000e7b82 */ /* 0x0000620000000a00 */
[----:B------:R-:W-:Y:S01]  /*1350*/  IMAD.U32 R5, RZ, RZ, UR5 ;  /* 0x00000005ff057e24 */ /* 0x000fe2000f8e00ff */
[----:B------:R-:W-:Y:S01]  /*1360*/  ULDC.64 UR4, c[0x4][0x70] ;  /* 0x01001c0000047ab9 */ /* 0x000fe20000000a00 */
[----:B------:R-:W-:Y:S02]  /*1370*/  IMAD.U32 R10, RZ, RZ, UR6 ;  /* 0x00000006ff0a7e24 */ /* 0x000fe4000f8e00ff */
[----:B------:R-:W-:Y:S02]  /*1380*/  IMAD.U32 R6, RZ, RZ, UR4 ;  /* 0x00000004ff067e24 */ /* 0x000fe4000f8e00ff */
[----:B------:R-:W-:-:S02]  /*1390*/  IMAD.U32 R7, RZ, RZ, UR5 ;  /* 0x00000005ff077e24 */ /* 0x000fc4000f8e00ff */
[----:B------:R-:W-:Y:S02]  /*13a0*/  IMAD.U32 R11, RZ, RZ, UR7 ;  /* 0x00000007ff0b7e24 */ /* 0x000fe4000f8e00ff */
[----:B------:R-:W-:Y:S02]  /*13b0*/  IMAD.MOV.U32 R8, RZ, RZ, 0x1e1 ;  /* 0x000001e1ff087424 */ /* 0x000fe400078e00ff */
[----:B------:R-:W-:Y:S02]  /*13c0*/  IMAD.MOV.U32 R12, RZ, RZ, 0x1 ;  /* 0x00000001ff0c7424 */ /* 0x000fe400078e00ff */
[----:B0-----:R-:W-:-:S07]  /*13d0*/  IMAD.MOV.U32 R13, RZ, RZ, RZ ;  /* 0x000000ffff0d7224 */ /* 0x001fce00078e00ff */
[----:B------:R-:W-:-:S07]  /*13e0*/  LEPC R20, `(.L_x_17) ;  /* 0x000000001014794e */ /* 0x000fce0000000000 */
[----:B-12--5:R-:W-:Y:S05]  /*13f0*/  CALL.ABS.NOINC R14 ;  /* 0x000000000e007343 */ /* 0x026fea0003c00000 */
.L_x_17:
[----:B------:R-:W-:-:S04]  /*1400*/  LOP3.LUT R0, R19, 0x1, RZ, 0xfc, !PT ;  /* 0x0000000113007812 */ /* 0x000fc800078efcff */
[----:B------:R-:W-:-:S13]  /*1410*/  ISETP.NE.AND P0, PT, R0, 0x3, PT ;  /* 0x000000030000780c */ /* 0x000fda0003f05270 */
[----:B------:R-:W-:Y:S05]  /*1420*/  @!P0 BRA `(.L_x_18) ;  /* 0x0000000000048947 */ /* 0x000fea0003800000 */
[----:B------:R-:W-:Y:S01]  /*1430*/  BPT.TRAP 0x1 ;  /* 0x000000040000795c */ /* 0x000fe20000300000 */
.L_x_18:
[----:B------:R-:W3:Y:S01]  /*1440*/  S2UR UR5, SR_CgaCtaId ;  /* 0x00000000000579c3 */ /* 0x000ee20000008800 */
[----:B------:R-:W-:Y:S01]  /*1450*/  UMOV UR4, 0x400 ;  /* 0x0000040000047882 */ /* 0x000fe20000000000 */
[----:B------:R-:W-:Y:S02]  /*1460*/  IMAD.U32 R0, RZ, RZ, UR38 ;  /* 0x00000026ff007e24 */ /* 0x000fe4000f8e00ff */
[----:B------:R-:W-:-:S03]  /*1470*/  IMAD.U32 R3, RZ, RZ, UR39 ;  /* 0x00000027ff037e24 */ /* 0x000fc6000f8e00ff */
[----:B------:R-:W-:Y:S01]  /*1480*/  SHF.L.U32 R0, R0, 0x1f, RZ ;  /* 0x0000001f00007819 */ /* 0x000fe200000006ff */
[----:B---3--:R-:W-:-:S06]  /*1490*/  ULEA UR4, UR5, UR4, 0x18 ;  /* 0x0000000405047291 */ /* 0x008fcc000f8ec03f */
[----:B------:R-:W-:-:S04]  /*14a0*/  IMAD.U32 R6, RZ, RZ, UR4 ;  /* 0x00000004ff067e24 */ /* 0x000fc8000f8e00ff */
[----:B------:R-:W-:-:S04]  /*14b0*/  IMAD R3, R3, 0x8, R6 ;  /* 0x0000000803037824 */ /* 0x000fc800078e0206 */
[----:B------:R3:W4:Y:S01]  /*14c0*/  SYNCS.PHASECHK.TRANS64.TRYWAIT P1, [R3+URZ], R0 ;  /* 0x00000000030075a7 */ /* 0x000722000802017f */
[----:B------:R-:W-:Y:S05]  /*14d0*/  @!P0 BRA `(.L_x_19) ;  /* 0x0000000000048947 */ /* 0x000fea0003800000 */
[----:B------:R-:W-:Y:S01]  /*14e0*/  BPT.TRAP 0x1 ;  /* 0x000000040000795c */ /* 0x000fe20000300000 */
.L_x_19:
[----:B----4-:R-:W-:Y:S05]  /*14f0*/  @P1 BRA `(.L_x_20) ;  /* 0x0000000000081947 */ /* 0x010fea0003800000 */
[----:B------:R-:W4:Y:S02]  /*1500*/  SYNCS.PHASECHK.TRANS64.TRYWAIT P1, [R3+URZ], R0 ;  /* 0x00000000030075a7 */ /* 0x000f24000802017f */
[----:B----4-:R-:W-:Y:S05]  /*1510*/  @!P1 BRA `(.L_x_21) ;  /* 0x0000008400d49947 */ /* 0x010fea0003800000 */
.L_x_20:
[----:B------:R-:W-:-:S04]  /*1520*/  UISETP.LT.AND UP0, UPT, UR40, 0x1, UPT ;  /* 0x000000012800788c */ /* 0x000fc8000bf01270 */
[----:B------:R-:W-:-:S06]  /*1530*/  USEL UR4, UR40, 0x1, UP0 ;  /* 0x0000000128047887 */ /* 0x000fcc0008000000 */
[----:B---34-:R-:W-:Y:S01]  /*1540*/  IMAD.U32 R0, RZ, RZ, UR4 ;  /* 0x00000004ff007e24 */ /* 0x018fe2000f8e00ff */
[----:B------:R-:W-:Y:S05]  /*1550*/  WARPSYNC.ALL ;  /* 0x0000000000007948 */ /* 0x000fea0003800000 */
[----:B------:R-:W-:-:S04]  /*1560*/  IADD3 R0, -R0, UR40, RZ ;  /* 0x0000002800007c10 */ /* 0x000fc8000fffe1ff */
[----:B------:R-:W-:Y:S02]  /*1570*/  ISETP.GE.AND P1, PT, R0, 0x1, PT ;  /* 0x000000010000780c */ /* 0x000fe40003f26270 */
[----:B------:R-:W-:Y:S01]  /*1580*/  R2UR UR4, R6 ;  /* 0x00000000060472ca */ /* 0x000fe200000e0000 */
[----:B------:R-:W-:Y:S01]  /*1590*/  ULOP3.LUT UR41, UR41, 0x10000, URZ, 0xfc, !UPT ;  /* 0x0001000029297892 */ /* 0x000fe2000f8efc3f */
[----:B------:R-:W-:Y:S01]  /*15a0*/  WARPGROUP.ARRIVE ;  /* 0x00000000000079c5 */ /* 0x000fe20000000000 */
[----:B------:R-:W-:Y:S01]  /*15b0*/  UMOV UR5, 0xc0000010 ;  /* 0xc000001000057882 */ /* 0x000fe20000000000 */
[----:B------:R-:W-:-:S09]  /*15c0*/  UMOV UR7, 0xc0000010 ;  /* 0xc000001000077882 */ /* 0x000fd20000000000 */
[----:B------:R-:W-:-:S04]  /*15d0*/  UIADD3 UR4, UR4, 0x4100, URZ ;  /* 0x0000410004047890 */ /* 0x000fc8000fffe03f */
[----:B------:R-:W-:-:S04]  /*15e0*/  USHF.R.U32.HI UR4, URZ, 0x4, UR4 ;  /* 0x000000043f047899 */ /* 0x000fc80008011604 */
[----:B------:R-:W-:-:S04]  /*15f0*/  ULOP3.LUT UR4, UR4, 0x3fff, URZ, 0xc0, !UPT ;  /* 0x00003fff04047892 */ /* 0x000fc8000f8ec03f */
[----:B------:R-:W-:Y:S02]  /*1600*/  ULOP3.LUT UR9, UR4, 0x10000, URZ, 0xfc, !UPT ;  /* 0x0001000004097892 */ /* 0x000fe4000f8efc3f */
[----:B------:R-:W-:Y:S02]  /*1610*/  ULEA UR4, UR39, UR41, 0x8 ;  /* 0x0000002927047291 */ /* 0x000fe4000f8e403f */
[----:B------:R-:W-:-:S09]  /*1620*/  ULEA UR6, UR39, UR9, 0x9 ;  /* 0x0000000927067291 */ /* 0x000fd2000f8e483f */
[----:B------:R-:W-:Y:S03]  /*1630*/  IGMMA.64x256x32.S8.S8 R24, gdesc[UR4], RZ, !UPT, gsb0 ;  /* 0x06600000041879f1 */ /* 0x000fe6000c0410ff */
[----:B------:R-:W-:Y:S02]  /*1640*/  WARPGROUP.DEPBAR.LE gsb0, 0x0 ;  /* 0x00008000000079c5 */ /* 0x000fe40000010000 */
[----:B------:R-:W-:Y:S05]  /*1650*/  @!P1 BRA `(.L_x_22) ;  /* 0x0000000000c89947 */ /* 0x000fea0003800000 */
[----:B------:R-:W-:Y:S02]  /*1660*/  UIADD3 UR4, UR39, 0x1, URZ ;  /* 0x0000000127047890 */ /* 0x000fe4000fffe03f */
[----:B------:R-:W-:Y:S02]  /*1670*/  IMAD.U32 R3, RZ, RZ, UR39 ;  /* 0x00000027ff037e24 */ /* 0x000fe4000f8e00ff */
[----:B------:R-:W-:-:S04]  /*1680*/  UISETP.NE.AND UP0, UPT, UR4, 0x4, UPT ;  /* 0x000000040400788c */ /* 0x000fc8000bf05270 */
[----:B------:R-:W-:Y:S02]  /*1690*/  USEL UR5, URZ, 0x1, UP0 ;  /* 0x000000013f057887 */ /* 0x000fe40008000000 */
[----:B------:R-:W-:Y:S02]  /*16a0*/  USEL UR8, UR4, URZ, UP0 ;  /* 0x0000003f04087287 */ /* 0x000fe40008000000 */
[----:B------:R-:W-:-:S06]  /*16b0*/  ULOP3.LUT UR5, UR38, UR5, URZ, 0x3c, !UPT ;  /* 0x0000000526057292 */ /* 0x000fcc000f8e3c3f */
[----:B------:R-:W-:-:S07]  /*16c0*/  IMAD.U32 R7, RZ, RZ, UR5 ;  /* 0x00000005ff077e24 */ /* 0x000fce000f8e00ff */
.L_x_29:
[----:B------:R-:W-:Y:S05]  /*16d0*/  @!P0 BRA `(.L_x_23) ;  /* 0x0000000000048947 */ /* 0x000fea0003800000 */
[----:B------:R-:W-:Y:S01]  /*16e0*/  BPT.TRAP 0x1 ;  /* 0x000000040000795c */ /* 0x000fe20000300000 */
.L_x_23:
[----:B------:R-:W3:Y:S01]  /*16f0*/  S2UR UR5, SR_CgaCtaId ;  /* 0x00000000000579c3 */ /* 0x000ee20000008800 */
[----:B------:R-:W-:Y:S01]  /*1700*/  UMOV UR4, 0x400 ;  /* 0x0000040000047882 */ /* 0x000fe20000000000 */
[----:B01----:R-:W-:Y:S01]  /*1710*/  IMAD.U32 R5, RZ, RZ, UR8 ;  /* 0x00000008ff057e24 */ /* 0x003fe2000f8e00ff */
[----:B------:R-:W-:Y:S01]  /*1720*/  SHF.L.U32 R4, R7, 0x1f, RZ ;  /* 0x0000001f07047819 */ /* 0x000fe200000006ff */
[----:B---3--:R-:W-:-:S06]  /*1730*/  ULEA UR4, UR5, UR4, 0x18 ;  /* 0x0000000405047291 */ /* 0x008fcc000f8ec03f */
[----:B------:R-:W-:-:S04]  /*1740*/  IMAD.U32 R6, RZ, RZ, UR4 ;  /* 0x00000004ff067e24 */ /* 0x000fc8000f8e00ff */
[----:B------:R-:W-:-:S04]  /*1750*/  IMAD R5, R5, 0x8, R6 ;  /* 0x0000000805057824 */ /* 0x000fc800078e0206 */
[----:B------:R0:W1:Y:S01]  /*1760*/  SYNCS.PHASECHK.TRANS64.TRYWAIT P1, [R5+URZ], R4 ;  /* 0x00000004050075a7 */ /* 0x000062000802017f */
[----:B------:R-:W-:Y:S05]  /*1770*/  @!P0 BRA `(.L_x_24) ;  /* 0x0000000000048947 */ /* 0x000fea0003800000 */
[----:B------:R-:W-:Y:S01]  /*1780*/  BPT.TRAP 0x1 ;  /* 0x000000040000795c */ /* 0x000fe20000300000 */
.L_x_24:
[----:B-1----:R-:W-:Y:S05]  /*1790*/  @P1 BRA `(.L_x_25) ;  /* 0x0000000000081947 */ /* 0x002fea0003800000 */
[----:B------:R-:W1:Y:S02]  /*17a0*/  SYNCS.PHASECHK.TRANS64.TRYWAIT P1, [R5+URZ], R4 ;  /* 0x00000004050075a7 */ /* 0x000e64000802017f */
[----:B-1----:R-:W-:Y:S05]  /*17b0*/  @!P1 BRA `(.L_x_26) ;  /* 0x0000008400409947 */ /* 0x002fea0003800000 */
.L_x_25:
[----:B------:R-:W-:Y:S01]  /*17c0*/  ULEA UR4, UR8, UR41, 0x8 ;  /* 0x0000002908047291 */ /* 0x000fe2000f8e403f */
[----:B------:R-:W-:Y:S01]  /*17d0*/  WARPGROUP.ARRIVE ;  /* 0x00000000000079c5 */ /* 0x000fe20000000000 */
[----:B------:R-:W-:Y:S01]  /*17e0*/  ULEA UR6, UR8, UR9, 0x9 ;  /* 0x0000000908067291 */ /* 0x000fe2000f8e483f */
[----:B------:R-:W-:Y:S01]  /*17f0*/  UMOV UR5, 0xc0000010 ;  /* 0xc000001000057882 */ /* 0x000fe20000000000 */
[----:B------:R-:W-:-:S07]  /*1800*/  UMOV UR7, 0xc0000010 ;  /* 0xc000001000077882 */ /* 0x000fce0000000000 */
[----:B------:R-:W-:Y:S03]  /*1810*/  IGMMA.64x256x32.S8.S8 R24, gdesc[UR4], R24, gsb0 ;  /* 0x06600000041879f1 */ /* 0x000fe60008041018 */
[----:B------:R-:W-:Y:S02]  /*1820*/  WARPGROUP.DEPBAR.LE gsb0, 0x0 ;  /* 0x00008000000079c5 */ /* 0x000fe40000010000 */
[----:B------:R-:W-:Y:S05]  /*1830*/  @!P0 BRA `(.L_x_27) ;  /* 0x0000000000048947 */ /* 0x000fea0003800000 */
[----:B------:R-:W-:Y:S01]  /*1840*/  BPT.TRAP 0x1 ;  /* 0x000000040000795c */ /* 0x000fe20000300000 */
.L_x_27:
[----:B------:R-:W-:-:S13]  /*1850*/  ISETP.NE.AND P1, PT, R23, RZ, PT ;  /* 0x000000ff1700720c */ /* 0x000fda0003f25270 */
[----:B01----:R-:W-:-:S04]  /*1860*/  @P1 IMAD R4, R3, 0x8, R6 ;  /* 0x0000000803041824 */ /* 0x003fc800078e0206 */
[----:B------:R-:W-:-:S05]  /*1870*/  @P1 VIADD R5, R4, 0x20 ;  /* 0x0000002004051836 */ /* 0x000fca0000000000 */
[----:B------:R-:W-:-:S04]  /*1880*/  @P1 PRMT R5, R152, 0x654, R5 ;  /* 0x0000065498051816 */ /* 0x000fc80000000005 */
[----:B------:R0:W-:Y:S01]  /*1890*/  @P1 SYNCS.ARRIVE.TRANS64.RED.A1T0 RZ, [R5+URZ], RZ ;  /* 0x000000ff05ff19a7 */ /* 0x0001e2000810043f */
[----:B------:R-:W-:-:S13]  /*18a0*/  ISETP.GT.U32.AND P1, PT, R19, 0x1, PT ;  /* 0x000000011300780c */ /* 0x000fda0003f24070 */
[----:B0-----:R-:W-:Y:S05]  /*18b0*/  @P1 BRA `(.L_x_28) ;  /* 0x0000000000041947 */ /* 0x001fea0003800000 */
[----:B------:R-:W-:Y:S01]  /*18c0*/  BPT.TRAP 0x1 ;  /* 0x000000040000795c */ /* 0x000fe20000300000 */
.L_x_28:
[----:B------:R-:W-:Y:S01]  /*18d0*/  UIADD3 UR8, UR8, 0x1, URZ ;  /* 0x0000000108087890 */ /* 0x000fe2000fffe03f */
[C---:B------:R-:W-:Y:S01]  /*18e0*/  ISETP.GT.AND P2, PT, R0.reuse, 0x1, PT ;  /* 0x000000010000780c */ /* 0x040fe20003f44270 */
[----:B------:R-:W-:Y:S02]  /*18f0*/  VIADD R3, R3, 0x1 ;  /* 0x0000000103037836 */ /* 0x000fe40000000000 */
[----:B------:R-:W-:Y:S01]  /*1900*/  UISETP.NE.AND UP0, UPT, UR8, 0x4, UPT ;  /* 0x000000040800788c */ /* 0x000fe2000bf05270 */
[----:B------:R-:W-:Y:S02]  /*1910*/  VIADD R0, R0, 0xffffffff ;  /* 0xffffffff00007836 */ /* 0x000fe40000000000 */
[C---:B------:R-:W-:Y:S01]  /*1920*/  ISETP.NE.AND P1, PT, R3.reuse, 0x4, PT ;  /* 0x000000040300780c */ /* 0x040fe20003f25270 */
[----:B------:R-:W-:Y:S02]  /*1930*/  USEL UR4, URZ, 0x1, UP0 ;  /* 0x000000013f047887 */ /* 0x000fe40008000000 */
[----:B------:R-:W-:Y:S01]  /*1940*/  USEL UR8, UR8, URZ, UP0 ;  /* 0x0000003f08087287 */ /* 0x000fe20008000000 */
[----:B------:R-:W-:-:S03]  /*1950*/  SEL R3, R3, RZ, P1 ;  /* 0x000000ff03037207 */ /* 0x000fc60000800000 */
[----:B------:R-:W-:Y:S01]  /*1960*/  LOP3.LUT R7, R7, UR4, RZ, 0x3c, !PT ;  /* 0x0000000407077c12 */ /* 0x000fe2000f8e3cff */
[----:B------:R-:W-:Y:S07]  /*1970*/  @P2 BRA `(.L_x_29) ;  /* 0xfffffffc00542947 */ /* 0x000fee000383ffff */
.L_x_22:
[----:B------:R-:W3:Y:S02]  /*1980*/  LDC R0, c[0x0][0x28c] ;  /* 0x0000a300ff007b82 */ /* 0x000ee40000000800 */
[----:B---3--:R-:W-:-:S13]  /*1990*/  ISETP.GE.AND P1, PT, R0, 0x1, PT ;  /* 0x000000010000780c */ /* 0x008fda0003f26270 */
[----:B------:R-:W-:Y:S05]  /*19a0*/  @!P1 BRA `(.L_x_30) ;  /* 0x0000000000409947 */ /* 0x000fea0003800000 */
[----:B------:R-:W-:Y:S05]  /*19b0*/  @!P0 BRA `(.L_x_31) ;  /* 0x0000000000048947 */ /* 0x000fea0003800000 */
[----:B------:R-:W-:Y:S01]  /*19c0*/  BPT.TRAP 0x1 ;  /* 0x000000040000795c */ /* 0x000fe20000300000 */
.L_x_31:
[----:B------:R-:W-:Y:S01]  /*19d0*/  ISETP.NE.AND P0, PT, R23, RZ, PT ;  /* 0x000000ff1700720c */ /* 0x000fe20003f05270 */
[----:B------:R-:W-:-:S12]  /*19e0*/  UISETP.LT.AND UP1, UPT, UR40, 0x1, UPT ;  /* 0x000000012800788c */ /* 0x000fd8000bf21270 */
[----:B------:R-:W-:-:S05]  /*19f0*/  VOTEU.ANY UP0, P0 ;  /* 0x00000000003f7886 */ /* 0x000fca0000000100 */
[----:B------:R-:W-:-:S04]  /*1a00*/  @UP0 USEL UR4, UR40, 0x1, UP1 ;  /* 0x0000000128040887 */ /* 0x000fc80008800000 */
[----:B------:R-:W-:-:S06]  /*1a10*/  @UP0 UIADD3 UR4, UR39, UR40, -UR4 ;  /* 0x0000002827040290 */ /* 0x000fcc000fffe804 */
[----:B------:R-:W-:-:S04]  /*1a20*/  IMAD.U32 R0, RZ, RZ, UR4 ;  /* 0x00000004ff007e24 */ /* 0x000fc8000f8e00ff */
[----:B------:R-:W-:-:S05]  /*1a30*/  @P0 IMAD.SHL.U32 R0, R0, 0x8, RZ ;  /* 0x0000000800000824 */ /* 0x000fca00078e00ff */
[----:B------:R-:W-:-:S04]  /*1a40*/  @P0 LOP3.LUT R0, R0, 0x18, RZ, 0xc0, !PT ;  /* 0x0000001800000812 */ /* 0x000fc800078ec0ff */
[----:B------:R-:W-:-:S04]  /*1a50*/  @P0 IADD3 R3, R6, 0x20, R0 ;  /* 0x0000002006030810 */ /* 0x000fc80007ffe000 */
[----:B------:R-:W-:-:S04]  /*1a60*/  @P0 PRMT R3, R152, 0x654, R3 ;  /* 0x0000065498030816 */ /* 0x000fc80000000003 */
[----:B------:R3:W-:Y:S01]  /*1a70*/  @P0 SYNCS.ARRIVE.TRANS64.RED.A1T0 RZ, [R3+URZ], RZ ;  /* 0x000000ff03ff09a7 */ /* 0x0007e2000810043f */
[----:B------:R-:W-:-:S13]  /*1a80*/  ISETP.GT.U32.AND P0, PT, R19, 0x1, PT ;  /* 0x000000011300780c */ /* 0x000fda0003f04070 */
[----:B---3--:R-:W-:Y:S05]  /*1a90*/  @P0 BRA `(.L_x_30) ;  /* 0x0000000000040947 */ /* 0x008fea0003800000 */
[----:B------:R-:W-:Y:S01]  /*1aa0*/  BPT.TRAP 0x1 ;  /* 0x000000040000795c */ /* 0x000fe20000300000 */
.L_x_30:
[----:B------:R-:W3:Y:S01]  /*1ab0*/  LDC R9, c[0x0][0x288] ;  /* 0x0000a200ff097b82 */ /* 0x000ee20000000800 */
[--C-:B------:R-:W-:Y:S01]  /*1ac0*/  SHF.R.U32.HI R0, RZ, 0x2, R18.reuse ;  /* 0x00000002ff007819 */ /* 0x100fe20000011612 */
[----:B------:R-:W-:Y:S01]  /*1ad0*/  UIADD3 UR39, UR40, UR39, URZ ;  /* 0x0000002728277290 */ /* 0x000fe2000fffe03f */
[----:B01----:R-:W-:Y:S01]  /*1ae0*/  SHF.R.U32.HI R5, RZ, 0x7, R18 ;  /* 0x00000007ff057819 */ /* 0x003fe20000011612 */
[----:B------:R-:W-:Y:S01]  /*1af0*/  ULDC UR8, c[0x0][0x284] ;  /* 0x0000a10000087ab9 */ /* 0x000fe20000000800 */
[----:B------:R-:W-:Y:S01]  /*1b00*/  LOP3.LUT R4, R18, 0x60, RZ, 0xc0, !PT ;  /* 0x0000006012047812 */ /* 0x000fe200078ec0ff */
[----:B------:R-:W-:Y:S01]  /*1b10*/  USHF.R.U32.HI UR4, URZ, 0x2, UR39 ;  /* 0x000000023f047899 */ /* 0x000fe20008011627 */
[----:B------:R-:W-:Y:S01]  /*1b20*/  LOP3.LUT R3, R0, 0x7, RZ, 0xc0, !PT ;  /* 0x0000000700037812 */ /* 0x000fe200078ec0ff */
[----:B------:R-:W-:Y:S01]  /*1b30*/  UISETP.GT.U32.AND UP1, UPT, UR39, 0x3, UPT ;  /* 0x000000032700788c */ /* 0x000fe2000bf24070 */
[----:B------:R-:W-:Y:S01]  /*1b40*/  LOP3.LUT R0, R5, 0x1, RZ, 0xc0, !PT ;  /* 0x0000000105007812 */ /* 0x000fe200078ec0ff */
[----:B------:R-:W-:Y:S01]  /*1b50*/  ULOP3.LUT UR4, UR4, 0x1, URZ, 0xc0, !UPT ;  /* 0x0000000104047892 */ /* 0x000fe2000f8ec03f */
[----:B------:R-:W-:Y:S01]  /*1b60*/  SHF.R.U32.HI R6, RZ, 0x1, R4 ;  /* 0x00000001ff067819 */ /* 0x000fe20000011604 */
[----:B------:R-:W-:Y:S01]  /*1b70*/  IMAD.SHL.U32 R4, R18, 0x2, RZ ;  /* 0x0000000212047824 */ /* 0x000fe200078e00ff */
[----:B------:R-:W-:Y:S01]  /*1b80*/  SHF.R.S32.HI R14, RZ, 0x1f, R22 ;  /* 0x0000001fff0e7819 */ /* 0x000fe20000011416 */
[----:B------:R-:W-:Y:S01]  /*1b90*/  IMAD.SHL.U32 R8, R0, 0x40, RZ ;  /* 0x0000004000087824 */ /* 0x000fe200078e00ff */
[--C-:B------:R-:W-:Y:S01]  /*1ba0*/  IADD3 R5, RZ, -R6, -R3.reuse ;  /* 0x80000006ff057210 */ /* 0x100fe20007ffe803 */
[----:B------:R-:W-:Y:S01]  /*1bb0*/  UISETP.NE.U32.AND UP0, UPT, UR4, 0x1, UPT ;  /* 0x000000010400788c */ /* 0x000fe2000bf05070 */
[----:B------:R-:W-:Y:S01]  /*1bc0*/  LOP3.LUT R4, R4, 0x6, RZ, 0xc0, !PT ;  /* 0x0000000604047812 */ /* 0x000fe200078ec0ff */
[----:B------:R-:W-:Y:S01]  /*1bd0*/  ULDC.64 UR6, c[0x0][0x5d0] ;  /* 0x0001740000067ab9 */ /* 0x000fe20000000a00 */
[----:B------:R-:W-:Y:S01]  /*1be0*/  LOP3.LUT R3, R8, 0x40, R3, 0xe2, !PT ;  /* 0x0000004008037812 */ /* 0x000fe200078ee203 */
[----:B------:R-:W-:Y:S01]  /*1bf0*/  IMAD R7, R0, -0x40, R5 ;  /* 0xffffffc000077824 */ /* 0x000fe200078e0205 */
[----:B------:R-:W-:Y:S01]  /*1c00*/  LOP3.LUT R0, R18, 0x3, RZ, 0xc0, !PT ;  /* 0x0000000312007812 */ /* 0x000fe200078ec0ff */
[----:B------:R-:W-:Y:S01]  /*1c10*/  UISETP.LT.U32.AND UP1, UPT, UR40, 0x4, UP1 ;  /* 0x000000042800788c */ /* 0x000fe20008f21070 */
[----:B------:R-:W-:Y:S01]  /*1c20*/  PRMT R8, R4, 0x6540, R153 ;  /* 0x0000654004087816 */ /* 0x000fe20000000099 */
[----:B------:R-:W-:Y:S01]  /*1c30*/  IMAD.SHL.U32 R153, R153, 0x100, RZ ;  /* 0x0000010099997824 */ /* 0x000fe200078e00ff */
[----:B------:R-:W-:Y:S01]  /*1c40*/  UISETP.GT.U32.AND UP0, UPT, UR40, 0x3, !UP0 ;  /* 0x000000032800788c */ /* 0x000fe2000c704070 */
[----:B---3--:R-:W-:Y:S01]  /*1c50*/  IMAD R12, R0, -0x2, R9 ;  /* 0xfffffffe000c7824 */ /* 0x008fe200078e0209 */
[----:B------:R-:W-:Y:S01]  /*1c60*/  USEL UR5, URZ, 0x1, !UP1 ;  /* 0x000000013f057887 */ /* 0x000fe2000c800000 */
[----:B------:R-:W-:Y:S01]  /*1c70*/  IMAD.SHL.U32 R0, R154, 0x80, RZ ;  /* 0x000000809a007824 */ /* 0x000fe200078e00ff */
[----:B------:R-:W-:Y:S01]  /*1c80*/  ISETP.GE.AND P0, PT, R153, R9, PT ;  /* 0x000000099900720c */ /* 0x000fe20003f06270 */
[----:B------:R-:W-:Y:S01]  /*1c90*/  IMAD R5, R14, UR6, RZ ;  /* 0x000000060e057c24 */ /* 0x000fe2000f8e02ff */
[----:B------:R-:W-:Y:S01]  /*1ca0*/  SHF.R.S32.HI R9, RZ, 0x1f, R8 ;  /* 0x0000001fff097819 */ /* 0x000fe20000011408 */
[----:B------:R-:W-:Y:S01]  /*1cb0*/  USEL UR4, URZ, 0x1, !UP0 ;  /* 0x000000013f047887 */ /* 0x000fe2000c000000 */
[----:B------:R-:W-:Y:S01]  /*1cc0*/  ISETP.GE.OR P0, PT, R0, UR8, P0 ;  /* 0x0000000800007c0c */ /* 0x000fe20008706670 */
[----:B------:R-:W-:Y:S01]  /*1cd0*/  IMAD.WIDE R10, R154, 0x80, RZ ;  /* 0x000000809a0a7825 */ /* 0x000fe200078e02ff */
[----:B------:R-:W-:Y:S01]  /*1ce0*/  ULOP3.LUT UR39, UR39, 0x3, URZ, 0xc0, !UPT ;  /* 0x0000000327277892 */ /* 0x000fe2000f8ec03f */
[----:B------:R-:W-:Y:S01]  /*1cf0*/  IADD3 R162, -R0, UR8, R7 ;  /* 0x0000000800a27c10 */ /* 0x000fe2000fffe107 */
[----:B------:R-:W-:Y:S01]  /*1d00*/  ULOP3.LUT UR38, UR4, UR38, UR5, 0x96, !UPT ;  /* 0x0000002604267292 */ /* 0x000fe2000f8e9605 */
[----:B------:R-:W-:Y:S01]  /*1d10*/  IMAD R13, R22, UR7, R5 ;  /* 0x00000007160d7c24 */ /* 0x000fe2000f8e0205 */
[----:B------:R-:W-:Y:S01]  /*1d20*/  LOP3.LUT R163, R10, R3, R6, 0xfe, !PT ;  /* 0x000000030aa37212 */ /* 0x000fe200078efe06 */
[----:B------:R-:W-:-:S04]  /*1d30*/  IMAD.WIDE.U32 R4, R22, UR6, R8 ;  /* 0x0000000616047c25 */ /* 0x000fc8000f8e0008 */
[----:B------:R-:W-:Y:S02]  /*1d40*/  IMAD.IADD R5, R5, 0x1, R13 ;  /* 0x0000000105057824 */ /* 0x000fe400078e020d */
[----:B------:R-:W-:Y:S02]  /*1d50*/  IMAD.IADD R0, R12, 0x1, -R153 ;  /* 0x000000010c007824 */ /* 0x000fe400078e0a99 */
[----:B------:R-:W-:Y:S01]  /*1d60*/  IMAD.MOV.U32 R154, RZ, RZ, -0x1 ;  /* 0xffffffffff9a7424 */ /* 0x000fe200078e00ff */
[----:B------:R-:W-:Y:S06]  /*1d70*/  @P0 BRA `(.L_x_32) ;  /* 0x0000006000a00947 */ /* 0x000fec0003800000 */
[----:B------:R-:W0:Y:S01]  /*1d80*/  LDC.64 R12, c[0x0][0x5c8] ;  /* 0x00017200ff0c7b82 */ /* 0x000e220000000a00 */
[----:B------:R-:W-:Y:S01]  /*1d90*/  ULDC.64 UR4, c[0x0][0x5c0] ;  /* 0x0001700000047ab9 */ /* 0x000fe20000000a00 */
[----:B------:R-:W-:Y:S01]  /*1da0*/  BSSY B0, `(.L_x_32) ;  /* 0x0000625000007945 */ /* 0x000fe20003800000 */
[-C--:B0-----:R-:W-:Y:S02]  /*1db0*/  IMAD R6, R11, R12.reuse, RZ ;  /* 0x0000000c0b067224 */ /* 0x081fe400078e02ff */
[----:B------:R-:W-:-:S04]  /*1dc0*/  IMAD.WIDE.U32 R4, R163, R12, R4 ;  /* 0x0000000ca3047225 */ /* 0x000fc800078e0004 */
[----:B------:R-:W-:Y:S01]  /*1dd0*/  IMAD R3, R163, R13, R6 ;  /* 0x0000000da3037224 */ /* 0x000fe200078e0206 */
[----:B------:R-:W-:-:S03]  /*1de0*/  IADD3 R4, P0, R4, UR4, RZ ;  /* 0x0000000404047c10 */ /* 0x000fc6000ff1e0ff */
[----:B------:R-:W-:Y:S01]  /*1df0*/  IMAD.IADD R3, R5, 0x1, R3 ;  /* 0x0000000105037824 */ /* 0x000fe200078e0203 */
[----:B------:R-:W-:-:S04]  /*1e00*/  LEA R6, P1, R12, R4, 0x3 ;  /* 0x000000040c067211 */ /* 0x000fc800078218ff */
[----:B------:R-:W-:Y:S02]  /*1e10*/  IADD3.X R5, R3, UR5, RZ, P0, !PT ;  /* 0x0000000503057c10 */ /* 0x000fe400087fe4ff */
[----:B-----5:R-:W-:Y:S02]  /*1e20*/  ISETP.NE.AND P0, PT, R156, RZ, PT ;  /* 0x000000ff9c00720c */ /* 0x020fe40003f05270 */
[----:B------:R-:W-:-:S11]  /*1e30*/  LEA.HI.X R7, R12, R5, R13, 0x3, P1 ;  /* 0x000000050c077211 */ /* 0x000fd600008f1c0d */
[----:B------:R-:W-:Y:S05]  /*1e40*/  @!P0 BRA `(.L_x_33) ;  /* 0x0000004800608947 */ /* 0x000fea0003800000 */
[----:B------:R-:W0:Y:S01]  /*1e50*/  LDC.64 R158, c[0x0][0x5b0] ;  /* 0x00016c00ff9e7b82 */ /* 0x000e220000000a00 */
[----:B------:R-:W-:Y:S01]  /*1e60*/  ULDC.64 UR4, c[0x0][0x5b8] ;  /* 0x00016e0000047ab9 */ /* 0x000fe20000000a00 */
[----:B------:R-:W-:Y:S01]  /*1e70*/  ISETP.GE.AND P1, PT, R162, 0x1, PT ;  /* 0x00000001a200780c */ /* 0x000fe20003f26270 */
[----:B------:R-:W-:Y:S01]  /*1e80*/  IMAD R3, R14, UR4, RZ ;  /* 0x000000040e037c24 */ /* 0x000fe2000f8e02ff */
[----:B------:R-:W-:Y:S01]  /*1e90*/  BSSY B1, `(.L_x_34) ;  /* 0x000000e000017945 */ /* 0x000fe20003800000 */
[----:B------:R-:W-:Y:S01]  /*1ea0*/  IMAD.WIDE.U32 R20, R22, UR4, R8 ;  /* 0x0000000416147c25 */ /* 0x000fe2000f8e0008 */
[----:B------:R-:W-:Y:S02]  /*1eb0*/  ISETP.LT.OR P5, PT, R0, 0x1, !P1 ;  /* 0x000000010000780c */ /* 0x000fe40004fa1670 */
[----:B------:R-:W1:Y:S01]  /*1ec0*/  LDC.64 R160, c[0x0][0x5a8] ;  /* 0x00016a00ffa07b82 */ /* 0x000e620000000a00 */
[----:B------:R-:W-:Y:S02]  /*1ed0*/  IMAD R3, R22, UR5, R3 ;  /* 0x0000000516037c24 */ /* 0x000fe4000f8e0203 */
[----:B------:R-:W-:-:S02]  /*1ee0*/  IMAD.MOV.U32 R14, RZ, RZ, R20 ;  /* 0x000000ffff0e7224 */ /* 0x000fc400078e0014 */
[----:B------:R-:W-:Y:S02]  /*1ef0*/  IMAD.IADD R15, R21, 0x1, R3 ;  /* 0x00000001150f7824 */ /* 0x000fe400078e0203 */
[-C--:B0-----:R-:W-:Y:S02]  /*1f00*/  IMAD R10, R11, R158.reuse, RZ ;  /* 0x0000009e0b0a7224 */ /* 0x081fe400078e02ff */
[----:B------:R-:W-:-:S04]  /*1f10*/  IMAD.WIDE.U32 R8, R163, R158, R14 ;  /* 0x0000009ea3087225 */ /* 0x000fc800078e000e */
[----:B------:R-:W-:Y:S01]  /*1f20*/  IMAD R13, R163, R159, R10 ;  /* 0x0000009fa30d7224 */ /* 0x000fe200078e020a */
[----:B-1----:R-:W-:-:S04]  /*1f30*/  IADD3 R8, P0, R8, R160, RZ ;  /* 0x000000a008087210 */ /* 0x002fc80007f1e0ff */
[----:B------:R-:W-:Y:S01]  /*1f40*/  IADD3.X R9, R161, R9, R13, P0, !PT ;  /* 0x00000009a1097210 */ /* 0x000fe200007fe40d */
[----:B------:R-:W-:Y:S08]  /*1f50*/  @P5 BRA `(.L_x_35) ;  /* 0x0000000000045947 */ /* 0x000ff00003800000 */
[----:B--2---:R0:W5:Y:S02]  /*1f60*/  LDG.E.U8 R157, desc[UR36][R8.64] ;  /* 0x00000024089d7981 */ /* 0x004164000c1e1100 */
.L_x_35:
[----:B------:R-:W-:Y:S05]  /*1f70*/  BSYNC B1 ;  /* 0x0000000000017941 */ /* 0x000fea0003800000 */
.L_x_34:
[----:B-----5:R-:W-:Y:S01]  /*1f80*/  LOP3.LUT R3, R157, 0xffff, RZ, 0xc0, !PT ;  /* 0x0000ffff9d037812 */ /* 0x020fe200078ec0ff */
[----:B------:R-:W-:Y:S01]  /*1f90*/  IMAD.SHL.U32 R10, R158, 0x8, RZ ;  /* 0x000000089e0a7824 */ /* 0x000fe200078e00ff */
[----:B------:R-:W-:Y:S01]  /*1fa0*/  ISETP.LT.OR P2, PT, R0, 0x2, !P1 ;  /* 0x000000020000780c */ /* 0x000fe20004f41670 */
[----:B------:R-:W-:Y:S01]  /*1fb0*/  BSSY B1, `(.L_x_36) ;  /* 0x000000e000017945 */ /* 0x000fe20003800000 */
[----:B------:R-:W-:Y:S02]  /*1fc0*/  PRMT R3, R3, 0x8880, RZ ;  /* 0x0000888003037816 */ /* 0x000fe400000000ff */
[----:B------:R-:W-:Y:S02]  /*1fd0*/  SHF.L.U64.HI R11, R158, 0x3, R159 ;  /* 0x000000039e0b7819 */ /* 0x000fe4000001029f */
[----:B------:R-:W-:Y:S01]  /*1fe0*/  ISETP.GE.AND P0, PT, R162, 0x9, PT ;  /* 0x00000009a200780c */ /* 0x000fe20003f06270 */
[----:B------:R-:W-:Y:S02]  /*1ff0*/  IMAD R12, R3, R156, RZ ;  /* 0x0000009c030c7224 */ /* 0x000fe400078e02ff */
[----:B------:R-:W-:-:S04]  /*2000*/  IMAD.WIDE.U32 R10, R163, R158, R10 ;  /* 0x0000009ea30a7225 */ /* 0x000fc800078e000a */
[----:B------:R-:W-:Y:S01]  /*2010*/  @!P5 IMAD R3, R24, R155, R12 ;  /* 0x0000009b1803d224 */ /* 0x000fe200078e020c */
[----:B------:R-:W-:Y:S01]  /*2020*/  IADD3 R10, P3, P4, R20, R160, R10 ;  /* 0x000000a0140a7210 */ /* 0x000fe20007c7e00a */
[----:B------:R-:W-:-:S03]  /*2030*/  IMAD.IADD R13, R13, 0x1, R11 ;  /* 0x000000010d0d7824 */ /* 0x000fc600078e020b */
[----:B------:R1:W-:Y:S01]  /*2040*/  @!P5 STG.E.U8 desc[UR36][R4.64], R3 ;  /* 0x000000030400d986 */ /* 0x0003e2000c101124 */
[----:B------:R-:W-:Y:S08]  /*2050*/  @P2 BRA `(.L_x_37) ;  /* 0x00000000000c2947 */ /* 0x000ff00003800000 */
[----:B--2---:R-:W1:Y:S02]  /*2060*/  LDG.E.U8 R157, desc[UR36][R8.64+0x1] ;  /* 0x00000124089d7981 */ /* 0x004e64000c1e1100 */
[----:B-1----:R-:W-:-:S05]  /*2070*/  PRMT R3, R157, 0x8880, RZ ;  /* 0x000088809d037816 */ /* 0x002fca00000000ff */
[----:B------:R-:W-:-:S07]  /*2080*/  IMAD R12, R3, R156, RZ ;  /* 0x0000009c030c7224 */ /* 0x000fce00078e02ff */
.L_x_37:
[----:B------:R-:W-:Y:S05]  /*2090*/  BSYNC B1 ;  /* 0x0000000000017941 */ /* 0x000fea0003800000 */
.L_x_36:
[C---:B------:R-:W-:Y:S01]  /*20a0*/  ISETP.LT.OR P5, PT, R0.reuse, 0x1, !P0 ;  /* 0x000000010000780c */ /* 0x040fe200047a1670 */
[----:B------:R-:W-:Y:S01]  /*20b0*/  @!P2 IMAD R25, R25, R155, R12 ;  /* 0x0000009b1919a224 */ /* 0x000fe200078e020c */
[----:B------:R-:W-:Y:S01]  /*20c0*/  BSSY B1, `(.L_x_38) ;  /* 0x000000a000017945 */ /* 0x000fe20003800000 */
[----:B------:R-:W-:Y:S02]  /*20d0*/  IADD3.X R11, R15, R161, R13, P3, P4 ;  /* 0x000000a10f0b7210 */ /* 0x000fe40001fe840d */
[C---:B------:R-:W-:Y:S01]  /*20e0*/  ISETP.LT.OR P3, PT, R0.reuse, 0x2, !P0 ;  /* 0x000000020000780c */ /* 0x040fe20004761670 */
[----:B------:R3:W-:Y:S01]  /*20f0*/  @!P2 STG.E.U8 desc[UR36][R4.64+0x1], R25 ;  /* 0x000001190400a986 */ /* 0x0007e2000c101124 */
[C---:B------:R-:W-:Y:S02]  /*2100*/  ISETP.LT.OR P4, PT, R0.reuse, 0x9, !P1 ;  /* 0x000000090000780c */ /* 0x040fe40004f81670 */
[----:B------:R-:W-:-:S04]  /*2110*/  ISETP.LT.OR P2, PT, R0, 0xa, !P1 ;  /* 0x0000000a0000780c */ /* 0x000fc80004f41670 */
[----:B------:R-:W-:Y:S09]  /*2120*/  @P5 BRA `(.L_x_39) ;  /* 0x00000000000c5947 */ /* 0x000ff20003800000 */
[----:B--2---:R-:W1:Y:S02]  /*2130*/  LDG.E.U8 R157, desc[UR36][R10.64] ;  /* 0x000000240a9d7981 */ /* 0x004e64000c1e1100 */
[----:B-1----:R-:W-:-:S05]  /*2140*/  PRMT R3, R157, 0x8880, RZ ;  /* 0x000088809d037816 */ /* 0x002fca00000000ff */
[----:B------:R-:W-:-:S07]  /*2150*/  IMAD R12, R3, R156, RZ ;  /* 0x0000009c030c7224 */ /* 0x000fce00078e02ff */
.L_x_39:
[----:B------:R-:W-:Y:S05]  /*2160*/  BSYNC B1 ;  /* 0x0000000000017941 */ /* 0x000fea0003800000 */
.L_x_38:
[----:B-1----:R-:W-:Y:S01]  /*2170*/  @!P5 IMAD R3, R26, R155, R12 ;  /* 0x0000009b1a03d224 */ /* 0x002fe200078e020c */
[----:B------:R-:W-:Y:S04]  /*2180*/  BSSY B1, `(.L_x_40) ;  /* 0x0000006000017945 */ /* 0x000fe80003800000 */
[----:B------:R1:W-:Y:S01]  /*2190*/  @!P5 STG.E.U8 desc[UR36][R6.64], R3 ;  /* 0x000000030600d986 */ /* 0x0003e2000c101124 */
[----:B------:R-:W-:Y:S05]  /*21a0*/  @P3 BRA `(.L_x_41) ;  /* 0x00000000000c3947 */ /* 0x000fea0003800000 */
[----:B--2---:R-:W1:Y:S02]  /*21b0*/  LDG.E.U8 R157, desc[UR36][R10.64+0x1] ;  /* 0x000001240a9d7981 */ /* 0x004e64000c1e1100 */
[----:B-1----:R-:W-:-:S05]  /*21c0*/  PRMT R3, R157, 0x8880, RZ ;  /* 0x000088809d037816 */ /* 0x002fca00000000ff */
[----:B------:R-:W-:-:S07]  /*21d0*/  IMAD R12, R3, R156, RZ ;  /* 0x0000009c030c7224 */ /* 0x000fce00078e02ff */
.L_x_41:
[----:B------:R-:W-:Y:S05]  /*21e0*/  BSYNC B1 ;  /* 0x0000000000017941 */ /* 0x000fea0003800000 */
.L_x_40:
[----:B------:R-:W-:Y:S01]  /*21f0*/  @!P3 IMAD R27, R27, R155, R12 ;  /* 0x0000009b1b1bb224 */ /* 0x000fe200078e020c */
[----:B------:R-:W-:Y:S04]  /*2200*/  BSSY B1, `(.L_x_42) ;  /* 0x0000006000017945 */ /* 0x000fe80003800000 */
[----:B------:R4:W-:Y:S01]  /*2210*/  @!P3 STG.E.U8 desc[UR36][R6.64+0x1], R27 ;  /* 0x0000011b0600b986 */ /* 0x0009e2000c101124 */
[----:B------:R-:W-:Y:S05]  /*2220*/  @P4 BRA `(.L_x_43) ;  /* 0x00000000000c4947 */ /* 0x000fea0003800000 */
[----:B--2---:R-:W1:Y:S02]  /*2230*/  LDG.E.U8 R157, desc[UR36][R8.64+0x8] ;  /* 0x00000824089d7981 */ /* 0x004e64000c1e1100 */
[----:B-1----:R-:W-:-:S05]  /*2240*/  PRMT R3, R157, 0x8880, RZ ;  /* 0x000088809d037816 */ /* 0x002fca00000000ff */
[----:B------:R-:W-:-:S07]  /*2250*/  IMAD R12, R3, R156, RZ ;  /* 0x0000009c030c7224 */ /* 0x000fce00078e02ff */
.L_x_43:
[----:B------:R-:W-:Y:S05]  /*2260*/  BSYNC B1 ;  /* 0x0000000000017941 */ /* 0x000fea0003800000 */
.L_x_42:
[----:B-1----:R-:W-:Y:S01]  /*2270*/  @!P4 IMAD R3, R28, R155, R12 ;  /* 0x0000009b1c03c224 */ /* 0x002fe200078e020c */
[----:B------:R-:W-:Y:S04]  /*2280*/  BSSY B1, `(.L_x_44) ;  /* 0x0000006000017945 */ /* 0x000fe80003800000 */
[----:B------:R1:W-:Y:S01]  /*2290*/  @!P4 STG.E.U8 desc[UR36][R4.64+0x8], R3 ;  /* 0x000008030400c986 */ /* 0x0003e2000c101124 */
[----:B------:R-:W-:Y:S05]  /*22a0*/  @P2 BRA `(.L_x_45) ;  /* 0x00000000000c2947 */ /* 0x000fea0003800000 */
[----:B--2---:R-:W1:Y:S02]  /*22b0*/  LDG.E.U8 R157, desc[UR36][R8.64+0x9] ;  /* 0x00000924089d7981 */ /* 0x004e64000c1e1100 */
[----:B-1----:R-:W-:-:S05]  /*22c0*/  PRMT R3, R157, 0x8880, RZ ;  /* 0x000088809d037816 */ /* 0x002fca00000000ff */
[----:B------:R-:W-:-:S07]  /*22d0*/  IMAD R12, R3, R156, RZ ;  /* 0x0000009c030c7224 */ /* 0x000fce00078e02ff */
.L_x_45:
[----:B------:R-:W-:Y:S05]  /*22e0*/  BSYNC B1 ;  /* 0x0000000000017941 */ /* 0x000fea0003800000 */
.L_x_44:
[C---:B------:R-:W-:Y:S01]  /*22f0*/  ISETP.LT.OR P4, PT, R0.reuse, 0x9, !P0 ;  /* 0x000000090000780c */ /* 0x040fe20004781670 */
[----:B------:R-:W-:Y:S01]  /*2300*/  @!P2 IMAD R29, R29, R155, R12 ;  /* 0x0000009b1d1da224 */ /* 0x000fe200078e020c */
[----:B------:R-:W-:Y:S01]  /*2310*/  BSSY B1, `(.L_x_46) ;  /* 0x0000009000017945 */ /* 0x000fe20003800000 */
[C---:B------:R-:W-:Y:S02]  /*2320*/  ISETP.LT.OR P3, PT, R0.reuse, 0xa, !P0 ;  /* 0x0000000a0000780c */ /* 0x040fe40004761670 */
[C---:B------:R-:W-:Y:S01]  /*2330*/  ISETP.LT.OR P5, PT, R0.reuse, 0x11, !P1 ;  /* 0x000000110000780c */ /* 0x040fe20004fa1670 */
[----:B------:R0:W-:Y:S01]  /*2340*/  @!P2 STG.E.U8 desc[UR36][R4.64+0x9], R29 ;  /* 0x0000091d0400a986 */ /* 0x0001e2000c101124 */
[----:B------:R-:W-:-:S06]  /*2350*/  ISETP.LT.OR P2, PT, R0, 0x12, !P1 ;  /* 0x000000120000780c */ /* 0x000fcc0004f41670 */
[----:B------:R-:W-:Y:S07]  /*2360*/  @P4 BRA `(.L_x_47) ;  /* 0x00000000000c4947 */ /* 0x000fee0003800000 */
[----:B--2---:R-:W1:Y:S02]  /*2370*/  LDG.E.U8 R157, desc[UR36][R10.64+0x8] ;  /* 0x000008240a9d7981 */ /* 0x004e64000c1e1100 */
[----:B-1----:R-:W-:-:S05]  /*2380*/  PRMT R3, R157, 0x8880, RZ ;  /* 0x000088809d037816 */ /* 0x002fca00000000ff */
[----:B------:R-:W-:-:S07]  /*2390*/  IMAD R12, R3, R156, RZ ;  /* 0x0000009c030c7224 */ /* 0x000fce00078e02ff */
.L_x_47:
[----:B------:R-:W-:Y:S05]  /*23a0*/  BSYNC B1 ;  /* 0x0000000000017941 */ /* 0x000fea0003800000 */
.L_x_46:
[----:B-1----:R-:W-:Y:S01]  /*23b0*/  @!P4 IMAD R3, R30, R155, R12 ;  /* 0x0000009b1e03c224 */ /* 0x002fe200078e020c */
[----:B------:R-:W-:Y:S04]  /*23c0*/  BSSY B1, `(.L_x_48) ;  /* 0x0000006000017945 */ /* 0x000fe80003800000 */
[----:B------:R1:W-:Y:S01]  /*23d0*/  @!P4 STG.E.U8 desc[UR36][R6.64+0x8], R3 ;  /* 0x000008030600c986 */ /* 0x0003e2000c101124 */
[----:B------:R-:W-:Y:S05]  /*23e0*/  @P3 BRA `(.L_x_49) ;  /* 0x00000000000c3947 */ /* 0x000fea0003800000 */
[----:B--2---:R-:W1:Y:S02]  /*23f0*/  LDG.E.U8 R157, desc[UR36][R10.64+0x9] ;  /* 0x000009240a9d7981 */ /* 0x004e64000c1e1100 */
[----:B-1----:R-:W-:-:S05]  /*2400*/  PRMT R3, R157, 0x8880, RZ ;  /* 0x000088809d037816 */ /* 0x002fca00000000ff */
[----:B------:R-:W-:-:S07]  /*2410*/  IMAD R12, R3, R156, RZ ;  /* 0x0000009c030c7224 */ /* 0x000fce00078e02ff */
.L_x_49:
[----:B------:R-:W-:Y:S05]  /*2420*/  BSYNC B1 ;  /* 0x0000000000017941 */ /* 0x000fea0003800000 */
.L_x_48:
[----:B------:R-:W-:Y:S01]  /*2430*/  @!P3 IMAD R31, R31, R155, R12 ;  /* 0x0000009b1f1fb224 */ /* 0x000fe200078e020c */
[----:B------:R-:W-:Y:S04]  /*2440*/  BSSY B1, `(.L_x_50) ;  /* 0x0000006000017945 */ /* 0x000fe80003800000 */
[----:B------:R0:W-:Y:S01]  /*2450*/  @!P3 STG.E.U8 desc[UR36][R6.64+0x9], R31 ;  /* 0x0000091f0600b986 */ /* 0x0001e2000c101124 */
[----:B------:R-:W-:Y:S05]  /*2460*/  @P5 BRA `(.L_x_51) ;  /* 0x00000000000c5947 */ /* 0x000fea0003800000 */
[----:B--2---:R-:W1:Y:S02]  /*2470*/  LDG.E.U8 R157, desc[UR36][R8.64+0x10] ;  /* 0x00001024089d7981 */ /* 0x004e64000c1e1100 */
[----:B-1----:R-:W-:-:S05]  /*2480*/  PRMT R3, R157, 0x8880, RZ ;  /* 0x000088809d037816 */ /* 0x002fca00000000ff */
[----:B------:R-:W-:-:S07]  /*2490*/  IMAD R12, R3, R156, RZ ;  /* 0x0000009c030c7224 */ /* 0x000fce00078e02ff */
.L_x_51:
[----:B------:R-:W-:Y:S05]  /*24a0*/  BSYNC B1 ;  /* 0x0000000000017941 */ /* 0x000fea0003800000 */
.L_x_50:
[----:B-1----:R-:W-:Y:S01]  /*24b0*/  @!P5 IMAD R3, R32, R155, R12 ;  /* 0x0000009b2003d224 */ /* 0x002fe200078e020c */
[----:B------:R-:W-:Y:S04]  /*24c0*/  BSSY B1, `(.L_x_52) ;  /* 0x0000006000017945 */ /* 0x000fe80003800000 */
[----:B------:R1:W-:Y:S01]  /*24d0*/  @!P5 STG.E.U8 desc[UR36][R4.64+0x10], R3 ;  /* 0x000010030400d986 */ /* 0x0003e2000c101124 */
[----:B------:R-:W-:Y:S05]  /*24e0*/  @P2 BRA `(.L_x_53) ;  /* 0x00000000000c2947 */ /* 0x000fea0003800000 */
[----:B--2---:R-:W1:Y:S02]  /*24f0*/  LDG.E.U8 R157, desc[UR36][R8.64+0x11] ;  /* 0x00001124089d7981 */ /* 0x004e64000c1e1100 */
[----:B-1----:R-:W-:-:S05]  /*2500*/  PRMT R3, R157, 0x8880, RZ ;  /* 0x000088809d037816 */ /* 0x002fca00000000ff */
[----:B------:R-:W-:-:S07]  /*2510*/  IMAD R12, R3, R156, RZ ;  /* 0x0000009c030c7224 */ /* 0x000fce00078e02ff */
.L_x_53:
[----:B------:R-:W-:Y:S05]  /*2520*/  BSYNC B1 ;  /* 0x0000000000017941 */ /* 0x000fea0003800000 */
.L_x_52:
        /* <DEDUP_REMOVED lines=11> */
.L_x_55:
[----:B------:R-:W-:Y:S05]  /*25e0*/  BSYNC B1 ;  /* 0x0000000000017941 */ /* 0x000fea0003800000 */
.L_x_54:
[----:B-1----:R-:W-:Y:S01]  /*25f0*/  @!P4 IMAD R3, R34, R155, R12 ;  /* 0x0000009b2203c224 */ /* 0x002fe200078e020c */
[----:B------:R-:W-:Y:S04]  /*2600*/  BSSY B1, `(.L_x_56) ;  /* 0x0000006000017945 */ /* 0x000fe80003800000 */
[----:B------:R1:W-:Y:S01]  /*2610*/  @!P4 STG.E.U8 desc[UR36][R6.64+0x10], R3 ;  /* 0x000010030600c986 */ /* 0x0003e2000c101124 */
[----:B------:R-:W-:Y:S05]  /*2620*/  @P3 BRA `(.L_x_57) ;  /* 0x00000000000c3947 */ /* 0x000fea0003800000 */
[----:B--2---:R-:W1:Y:S02]  /*2630*/  LDG.E.U8 R157, desc[UR36][R10.64+0x11] ;  /* 0x000011240a9d7981 */ /* 0x004e64000c1e1100 */
[----:B-1----:R-:W-:-:S05]  /*2640*/  PRMT R3, R157, 0x8880, RZ ;  /* 0x000088809d037816 */ /* 0x002fca00000000ff */
[----:B------:R-:W-:-:S07]  /*2650*/  IMAD R12, R3, R156, RZ ;  /* 0x0000009c030c7224 */ /* 0x000fce00078e02ff */
.L_x_57:
[----:B------:R-:W-:Y:S05]  /*2660*/  BSYNC B1 ;  /* 0x0000000000017941 */ /* 0x000fea0003800000 */
.L_x_56:
[----:B------:R-:W-:Y:S01]  /*2670*/  @!P3 IMAD R35, R35, R155, R12 ;  /* 0x0000009b2323b224 */ /* 0x000fe200078e020c */
[----:B------:R-:W-:Y:S04]  /*2680*/  BSSY B1, `(.L_x_58) ;  /* 0x0000006000017945 */ /* 0x000fe80003800000 */
[----:B------:R0:W-:Y:S01]  /*2690*/  @!P3 STG.E.U8 desc[UR36][R6.64+0x11], R35 ;  /* 0x000011230600b986 */ /* 0x0001e2000c101124 */
[----:B------:R-:W-:Y:S05]  /*26a0*/  @P5 BRA `(.L_x_59) ;  /* 0x00000000000c5947 */ /* 0x000fea0003800000 */
[----:B--2---:R-:W1:Y:S02]  /*26b0*/  LDG.E.U8 R157, desc[UR36][R8.64+0x18] ;  /* 0x00001824089d7981 */ /* 0x004e64000c1e1100 */
[----:B-1----:R-:W-:-:S05]  /*26c0*/  PRMT R3, R157, 0x8880, RZ ;  /* 0x000088809d037816 */ /* 0x002fca00000000ff */
[----:B------:R-:W-:-:S07]  /*26d0*/  IMAD R12, R3, R156, RZ ;  /* 0x0000009c030c7224 */ /* 0x000fce00078e02ff */
.L_x_59:
[----:B------:R-:W-:Y:S05]  /*26e0*/  BSYNC B1 ;  /* 0x0000000000017941 */ /* 0x000fea0003800000 */
.L_x_58:
[----:B-1----:R-:W-:Y:S01]  /*26f0*/  @!P5 IMAD R3, R36, R155, R12 ;  /* 0x0000009b2403d224 */ /* 0x002fe200078e020c */
[----:B------:R-:W-:Y:S04]  /*2700*/  BSSY B1, `(.L_x_60) ;  /* 0x0000006000017945 */ /* 0x000fe80003800000 */
[----:B------:R1:W-:Y:S01]  /*2710*/  @!P5 STG.E.U8 desc[UR36][R4.64+0x18], R3 ;  /* 0x000018030400d986 */ /* 0x0003e2000c101124 */
[----:B------:R-:W-:Y:S05]  /*2720*/  @P2 BRA `(.L_x_61) ;  /* 0x00000000000c2947 */ /* 0x000fea0003800000 */
[----:B--2---:R-:W1:Y:S02]  /*2730*/  LDG.E.U8 R157, desc[UR36][R8.64+0x19] ;  /* 0x00001924089d7981 */ /* 0x004e64000c1e1100 */
[----:B-1----:R-:W-:-:S05]  /*2740*/  PRMT R3, R157, 0x8880, RZ ;  /* 0x000088809d037816 */ /* 0x002fca00000000ff */
[----:B------:R-:W-:-:S07]  /*2750*/  IMAD R12, R3, R156, RZ ;  /* 0x0000009c030c7224 */ /* 0x000fce00078e02ff */
.L_x_61:
[----:B------:R-:W-:Y:S05]  /*2760*/  BSYNC B1 ;  /* 0x0000000000017941 */ /* 0x000fea0003800000 */
.L_x_60:
        /* <DEDUP_REMOVED lines=11> */
.L_x_63:
[----:B------:R-:W-:Y:S05]  /*2820*/  BSYNC B1 ;  /* 0x0000000000017941 */ /* 0x000fea0003800000 */
.L_x_62:
[----:B-1----:R-:W-:Y:S01]  /*2830*/  @!P4 IMAD R3, R38, R155, R12 ;  /* 0x0000009b2603c224 */ /* 0x002fe200078e020c */
[----:B------:R-:W-:Y:S04]  /*2840*/  BSSY B1, `(.L_x_64) ;  /* 0x0000006000017945 */ /* 0x000fe80003800000 */
[----:B------:R1:W-:Y:S01]  /*2850*/  @!P4 STG.E.U8 desc[UR36][R6.64+0x18], R3 ;  /* 0x000018030600c986 */ /* 0x0003e2000c101124 */
[----:B------:R-:W-:Y:S05]  /*2860*/  @P3 BRA `(.L_x_65) ;  /* 0x00000000000c3947 */ /* 0x000fea0003800000 */
[----:B--2---:R-:W1:Y:S02]  /*2870*/  LDG.E.U8 R157, desc[UR36][R10.64+0x19] ;  /* 0x000019240a9d7981 */ /* 0x004e64000c1e1100 */
[----:B-1----:R-:W-:-:S05]  /*2880*/  PRMT R3, R157, 0x8880, RZ ;  /* 0x000088809d037816 */ /* 0x002fca00000000ff */
[----:B------:R-:W-:-:S07]  /*2890*/  IMAD R12, R3, R156, RZ ;  /* 0x0000009c030c7224 */ /* 0x000fce00078e02ff */
.L_x_65:
[----:B------:R-:W-:Y:S05]  /*28a0*/  BSYNC B1 ;  /* 0x0000000000017941 */ /* 0x000fea0003800000 */
.L_x_64:
[----:B------:R-:W-:Y:S01]  /*28b0*/  @!P3 IMAD R39, R39, R155, R12 ;  /* 0x0000009b2727b224 */ /* 0x000fe200078e020c */
[----:B------:R-:W-:Y:S04]  /*28c0*/  BSSY B1, `(.L_x_66) ;  /* 0x0000006000017945 */ /* 0x000fe80003800000 */
[----:B------:R0:W-:Y:S01]  /*28d0*/  @!P3 STG.E.U8 desc[UR36][R6.64+0x19], R39 ;  /* 0x000019270600b986 */ /* 0x0001e2000c101124 */
[----:B------:R-:W-:Y:S05]  /*28e0*/  @P5 BRA `(.L_x_67) ;  /* 0x00000000000c5947 */ /* 0x000fea0003800000 */
[----:B--2---:R-:W1:Y:S02]  /*28f0*/  LDG.E.U8 R157, desc[UR36][R8.64+0x20] ;  /* 0x00002024089d7981 */ /* 0x004e64000c1e1100 */
[----:B-1----:R-:W-:-:S05]  /*2900*/  PRMT R3, R157, 0x8880, RZ ;  /* 0x000088809d037816 */ /* 0x002fca00000000ff */
[----:B------:R-:W-:-:S07]  /*2910*/  IMAD R12, R3, R156, RZ ;  /* 0x0000009c030c7224 */ /* 0x000fce00078e02ff */
.L_x_67:
[----:B------:R-:W-:Y:S05]  /*2920*/  BSYNC B1 ;  /* 0x0000000000017941 */ /* 0x000fea0003800000 */
.L_x_66:
[----:B-1----:R-:W-:Y:S01]  /*2930*/  @!P5 IMAD R3, R40, R155, R12 ;  /* 0x0000009b2803d224 */ /* 0x002fe200078e020c */
[----:B------:R-:W-:Y:S04]  /*2940*/  BSSY B1, `(.L_x_68) ;  /* 0x0000006000017945 */ /* 0x000fe80003800000 */
[----:B------:R1:W-:Y:S01]  /*2950*/  @!P5 STG.E.U8 desc[UR36][R4.64+0x20], R3 ;  /* 0x000020030400d986 */ /* 0x0003e2000c101124 */
[----:B------:R-:W-:Y:S05]  /*2960*/  @P2 BRA `(.L_x_69) ;  /* 0x00000000000c2947 */ /* 0x000fea0003800000 */
[----:B--2---:R-:W1:Y:S02]  /*2970*/  LDG.E.U8 R157, desc[UR36][R8.64+0x21] ;  /* 0x00002124089d7981 */ /* 0x004e64000c1e1100 */
[----:B-1----:R-:W-:-:S05]  /*2980*/  PRMT R3, R157, 0x8880, RZ ;  /* 0x000088809d037816 */ /* 0x002fca00000000ff */
[----:B------:R-:W-:-:S07]  /*2990*/  IMAD R12, R3, R156, RZ ;  /* 0x0000009c030c7224 */ /* 0x000fce00078e02ff */
.L_x_69:
[----:B------:R-:W-:Y:S05]  /*29a0*/  BSYNC B1 ;  /* 0x0000000000017941 */ /* 0x000fea0003800000 */
.L_x_68:
        /* <DEDUP_REMOVED lines=11> */
.L_x_71:
[----:B------:R-:W-:Y:S05]  /*2a60*/  BSYNC B1 ;  /* 0x0000000000017941 */ /* 0x000fea0003800000 */
.L_x_70:
[----:B-1----:R-:W-:Y:S01]  /*2a70*/  @!P4 IMAD R3, R42, R155, R12 ;  /* 0x0000009b2a03c224 */ /* 0x002fe200078e020c */
[----:B------:R-:W-:Y:S04]  /*2a80*/  BSSY B1, `(.L_x_72) ;  /* 0x0000006000017945 */ /* 0x000fe80003800000 */
[----:B------:R1:W-:Y:S01]  /*2a90*/  @!P4 STG.E.U8 desc[UR36][R6.64+0x20], R3 ;  /* 0x000020030600c986 */ /* 0x0003e2000c101124 */
[----:B------:R-:W-:Y:S05]  /*2aa0*/  @P3 BRA `(.L_x_73) ;  /* 0x00000000000c3947 */ /* 0x000fea0003800000 */
[----:B--2---:R-:W1:Y:S02]  /*2ab0*/  LDG.E.U8 R157, desc[UR36][R10.64+0x21] ;  /* 0x000021240a9d7981 */ /* 0x004e64000c1e1100 */
[----:B-1----:R-:W-:-:S05]  /*2ac0*/  PRMT R3, R157, 0x8880, RZ ;  /* 0x000088809d037816 */ /* 0x002fca00000000ff */
[----:B------:R-:W-:-:S07]  /*2ad0*/  IMAD R12, R3, R156, RZ ;  /* 0x0000009c030c7224 */ /* 0x000fce00078e02ff */
.L_x_73:
[----:B------:R-:W-:Y:S05]  /*2ae0*/  BSYNC B1 ;  /* 0x0000000000017941 */ /* 0x000fea0003800000 */
.L_x_72:
[----:B------:R-:W-:Y:S01]  /*2af0*/  @!P3 IMAD R43, R43, R155, R12 ;  /* 0x0000009b2b2bb224 */ /* 0x000fe200078e020c */
[----:B------:R-:W-:Y:S04]  /*2b00*/  BSSY B1, `(.L_x_74) ;  /* 0x0000006000017945 */ /* 0x000fe80003800000 */
[----:B------:R0:W-:Y:S01]  /*2b10*/  @!P3 STG.E.U8 desc[UR36][R6.64+0x21], R43 ;  /* 0x0000212b0600b986 */ /* 0x0001e2000c101124 */
[----:B------:R-:W-:Y:S05]  /*2b20*/  @P5 BRA `(.L_x_75) ;  /* 0x00000000000c5947 */ /* 0x000fea0003800000 */
[----:B--2---:R-:W1:Y:S02]  /*2b30*/  LDG.E.U8 R157, desc[UR36][R8.64+0x28] ;  /* 0x00002824089d7981 */ /* 0x004e64000c1e1100 */
[----:B-1----:R-:W-:-:S05]  /*2b40*/  PRMT R3, R157, 0x8880, RZ ;  /* 0x000088809d037816 */ /* 0x002fca00000000ff */
[----:B------:R-:W-:-:S07]  /*2b50*/  IMAD R12, R3, R156, RZ ;  /* 0x0000009c030c7224 */ /* 0x000fce00078e02ff */
.L_x_75:
[----:B------:R-:W-:Y:S05]  /*2b60*/  BSYNC B1 ;  /* 0x0000000000017941 */ /* 0x000fea0003800000 */
.L_x_74:
[----:B-1----:R-:W-:Y:S01]  /*2b70*/  @!P5 IMAD R3, R44, R155, R12 ;  /* 0x0000009b2c03d224 */ /* 0x002fe200078e020c */
[----:B------:R-:W-:Y:S04]  /*2b80*/  BSSY B1, `(.L_x_76) ;  /* 0x0000006000017945 */ /* 0x000fe80003800000 */
[----:B------:R1:W-:Y:S01]  /*2b90*/  @!P5 STG.E.U8 desc[UR36][R4.64+0x28], R3 ;  /* 0x000028030400d986 */ /* 0x0003e2000c101124 */
[----:B------:R-:W-:Y:S05]  /*2ba0*/  @P2 BRA `(.L_x_77) ;  /* 0x00000000000c2947 */ /* 0x000fea0003800000 */
[----:B--2---:R-:W1:Y:S02]  /*2bb0*/  LDG.E.U8 R157, desc[UR36][R8.64+0x29] ;  /* 0x00002924089d7981 */ /* 0x004e64000c1e1100 */
[----:B-1----:R-:W-:-:S05]  /*2bc0*/  PRMT R3, R157, 0x8880, RZ ;  /* 0x000088809d037816 */ /* 0x002fca00000000ff */
[----:B------:R-:W-:-:S07]  /*2bd0*/  IMAD R12, R3, R156, RZ ;  /* 0x0000009c030c7224 */ /* 0x000fce00078e02ff */
.L_x_77:
[----:B------:R-:W-:Y:S05]  /*2be0*/  BSYNC B1 ;  /* 0x0000000000017941 */ /* 0x000fea0003800000 */
.L_x_76:
        /* <DEDUP_REMOVED lines=11> */
.L_x_79:
[----:B------:R-:W-:Y:S05]  /*2ca0*/  BSYNC B1 ;  /* 0x0000000000017941 */ /* 0x000fea0003800000 */
.L_x_78:
[----:B-1----:R-:W-:Y:S01]  /*2cb0*/  @!P4 IMAD R3, R46, R155, R12 ;  /* 0x0000009b2e03c224 */ /* 0x002fe200078e020c */
[----:B------:R-:W-:Y:S04]  /*2cc0*/  BSSY B1, `(.L_x_80) ;  /* 0x0000006000017945 */ /* 0x000fe80003800000 */
[----:B------:R1:W-:Y:S01]  /*2cd0*/  @!P4 STG.E.U8 desc[UR36][R6.64+0x28], R3 ;  /* 0x000028030600c986 */ /* 0x0003e2000c101124 */
[----:B------:R-:W-:Y:S05]  /*2ce0*/  @P3 BRA `(.L_x_81) ;  /* 0x00000000000c3947 */ /* 0x000fea0003800000 */
[----:B--2---:R-:W1:Y:S02]  /*2cf0*/  LDG.E.U8 R157, desc[UR36][R10.64+0x29] ;  /* 0x000029240a9d7981 */ /* 0x004e64000c1e1100 */
[----:B-1----:R-:W-:-:S05]  /*2d00*/  PRMT R3, R157, 0x8880, RZ ;  /* 0x000088809d037816 */ /* 0x002fca00000000ff */
[----:B------:R-:W-:-:S07]  /*2d10*/  IMAD R12, R3, R156, RZ ;  /* 0x0000009c030c7224 */ /* 0x000fce00078e02ff */
.L_x_81:
[----:B------:R-:W-:Y:S05]  /*2d20*/  BSYNC B1 ;  /* 0x0000000000017941 */ /* 0x000fea0003800000 */
.L_x_80:
[----:B------:R-:W-:Y:S01]  /*2d30*/  @!P3 IMAD R47, R47, R155, R12 ;  /* 0x0000009b2f2fb224 */ /* 0x000fe200078e020c */
[----:B------:R-:W-:Y:S04]  /*2d40*/  BSSY B1, `(.L_x_82) ;  /* 0x0000006000017945 */ /* 0x000fe80003800000 */
[----:B------:R0:W-:Y:S01]  /*2d50*/  @!P3 STG.E.U8 desc[UR36][R6.64+0x29], R47 ;  /* 0x0000292f0600b986 */ /* 0x0001e2000c101124 */
[----:B------:R-:W-:Y:S05]  /*2d60*/  @P5 BRA `(.L_x_83) ;  /* 0x00000000000c5947 */ /* 0x000fea0003800000 */
[----:B--2---:R-:W1:Y:S02]  /*2d70*/  LDG.E.U8 R157, desc[UR36][R8.64+0x30] ;  /* 0x00003024089d7981 */ /* 0x004e64000c1e1100 */
[----:B-1----:R-:W-:-:S05]  /*2d80*/  PRMT R3, R157, 0x8880, RZ ;  /* 0x000088809d037816 */ /* 0x002fca00000000ff */
[----:B------:R-:W-:-:S07]  /*2d90*/  IMAD R12, R3, R156, RZ ;  /* 0x0000009c030c7224 */ /* 0x000fce00078e02ff */
.L_x_83:
[----:B------:R-:W-:Y:S05]  /*2da0*/  BSYNC B1 ;  /* 0x0000000000017941 */ /* 0x000fea0003800000 */
.L_x_82:
[----:B-1----:R-:W-:Y:S01]  /*2db0*/  @!P5 IMAD R3, R48, R155, R12 ;  /* 0x0000009b3003d224 */ /* 0x002fe200078e020c */
[----:B------:R-:W-:Y:S04]  /*2dc0*/  BSSY B1, `(.L_x_84) ;  /* 0x0000006000017945 */ /* 0x000fe80003800000 */
[----:B------:R1:W-:Y:S01]  /*2dd0*/  @!P5 STG.E.U8 desc[UR36][R4.64+0x30], R3 ;  /* 0x000030030400d986 */ /* 0x0003e2000c101124 */
[----:B------:R-:W-:Y:S05]  /*2de0*/  @P2 BRA `(.L_x_85) ;  /* 0x00000000000c2947 */ /* 0x000fea0003800000 */
[----:B--2---:R-:W1:Y:S02]  /*2df0*/  LDG.E.U8 R157, desc[UR36][R8.64+0x31] ;  /* 0x00003124089d7981 */ /* 0x004e64000c1e1100 */
[----:B-1----:R-:W-:-:S05]  /*2e00*/  PRMT R3, R157, 0x8880, RZ ;  /* 0x000088809d037816 */ /* 0x002fca00000000ff */
[----:B------:R-:W-:-:S07]  /*2e10*/  IMAD R12, R3, R156, RZ ;  /* 0x0000009c030c7224 */ /* 0x000fce00078e02ff */
.L_x_85:
[----:B------:R-:W-:Y:S05]  /*2e20*/  BSYNC B1 ;  /* 0x0000000000017941 */ /* 0x000fea0003800000 */
.L_x_84:
        /* <DEDUP_REMOVED lines=11> */
.L_x_87:
[----:B------:R-:W-:Y:S05]  /*2ee0*/  BSYNC B1 ;  /* 0x0000000000017941 */ /* 0x000fea0003800000 */
.L_x_86:
[----:B-1----:R-:W-:Y:S01]  /*2ef0*/  @!P4 IMAD R3, R50, R155, R12 ;  /* 0x0000009b3203c224 */ /* 0x002fe200078e020c */
[----:B------:R-:W-:Y:S04]  /*2f00*/  BSSY B1, `(.L_x_88) ;  /* 0x0000006000017945 */ /* 0x000fe80003800000 */
[----:B------:R1:W-:Y:S01]  /*2f10*/  @!P4 STG.E.U8 desc[UR36][R6.64+0x30], R3 ;  /* 0x000030030600c986 */ /* 0x0003e2000c101124 */
[----:B------:R-:W-:Y:S05]  /*2f20*/  @P3 BRA `(.L_x_89) ;  /* 0x00000000000c3947 */ /* 0x000fea0003800000 */
[----:B--2---:R-:W1:Y:S02]  /*2f30*/  LDG.E.U8 R157, desc[UR36][R10.64+0x31] ;  /* 0x000031240a9d7981 */ /* 0x004e64000c1e1100 */
[----:B-1----:R-:W-:-:S05]  /*2f40*/  PRMT R3, R157, 0x8880, RZ ;  /* 0x000088809d037816 */ /* 0x002fca00000000ff */
[----:B------:R-:W-:-:S07]  /*2f50*/  IMAD R12, R3, R156, RZ ;  /* 0x0000009c030c7224 */ /* 0x000fce00078e02ff */
.L_x_89:
[----:B------:R-:W-:Y:S05]  /*2f60*/  BSYNC B1 ;  /* 0x0000000000017941 */ /* 0x000fea0003800000 */
.L_x_88:
[----:B------:R-:W-:Y:S01]  /*2f70*/  @!P3 IMAD R51, R51, R155, R12 ;  /* 0x0000009b3333b224 */ /* 0x000fe200078e020c */
[----:B------:R-:W-:Y:S04]  /*2f80*/  BSSY B1, `(.L_x_90) ;  /* 0x0000006000017945 */ /* 0x000fe80003800000 */
[----:B------:R0:W-:Y:S01]  /*2f90*/  @!P3 STG.E.U8 desc[UR36][R6.64+0x31], R51 ;  /* 0x000031330600b986 */ /* 0x0001e2000c101124 */
[----:B------:R-:W-:Y:S05]  /*2fa0*/  @P5 BRA `(.L_x_91) ;  /* 0x00000000000c5947 */ /* 0x000fea0003800000 */
[----:B--2---:R-:W1:Y:S02]  /*2fb0*/  LDG.E.U8 R157, desc[UR36][R8.64+0x38] ;  /* 0x00003824089d7981 */ /* 0x004e64000c1e1100 */
[----:B-1----:R-:W-:-:S05]  /*2fc0*/  PRMT R3, R157, 0x8880, RZ ;  /* 0x000088809d037816 */ /* 0x002fca00000000ff */
[----:B------:R-:W-:-:S07]  /*2fd0*/  IMAD R12, R3, R156, RZ ;  /* 0x0000009c030c7224 */ /* 0x000fce00078e02ff */
.L_x_91:
[----:B------:R-:W-:Y:S05]  /*2fe0*/  BSYNC B1 ;  /* 0x0000000000017941 */ /* 0x000fea0003800000 */
.L_x_90:
[----:B-1----:R-:W-:Y:S01]  /*2ff0*/  @!P5 IMAD R3, R52, R155, R12 ;  /* 0x0000009b3403d224 */ /* 0x002fe200078e020c */
[----:B------:R-:W-:Y:S04]  /*3000*/  BSSY B1, `(.L_x_92) ;  /* 0x0000006000017945 */ /* 0x000fe80003800000 */
[----:B------:R1:W-:Y:S01]  /*3010*/  @!P5 STG.E.U8 desc[UR36][R4.64+0x38], R3 ;  /* 0x000038030400d986 */ /* 0x0003e2000c101124 */
[----:B------:R-:W-:Y:S05]  /*3020*/  @P2 BRA `(.L_x_93) ;  /* 0x00000000000c2947 */ /* 0x000fea0003800000 */
[----:B--2---:R-:W1:Y:S02]  /*3030*/  LDG.E.U8 R157, desc[UR36][R8.64+0x39] ;  /* 0x00003924089d7981 */ /* 0x004e64000c1e1100 */
[----:B-1----:R-:W-:-:S05]  /*3040*/  PRMT R3, R157, 0x8880, RZ ;  /* 0x000088809d037816 */ /* 0x002fca00000000ff */
[----:B------:R-:W-:-:S07]  /*3050*/  IMAD R12, R3, R156, RZ ;  /* 0x0000009c030c7224 */ /* 0x000fce00078e02ff */
.L_x_93:
[----:B------:R-:W-:Y:S05]  /*3060*/  BSYNC B1 ;  /* 0x0000000000017941 */ /* 0x000fea0003800000 */
.L_x_92:
        /* <DEDUP_REMOVED lines=11> */
.L_x_95:
[----:B------:R-:W-:Y:S05]  /*3120*/  BSYNC B1 ;  /* 0x0000000000017941 */ /* 0x000fea0003800000 */
.L_x_94:
[----:B-1----:R-:W-:Y:S01]  /*3130*/  @!P4 IMAD R3, R54, R155, R12 ;  /* 0x0000009b3603c224 */ /* 0x002fe200078e020c */
[----:B------:R-:W-:Y:S04]  /*3140*/  BSSY B1, `(.L_x_96) ;  /* 0x0000006000017945 */ /* 0x000fe80003800000 */
[----:B------:R1:W-:Y:S01]  /*3150*/  @!P4 STG.E.U8 desc[UR36][R6.64+0x38], R3 ;  /* 0x000038030600c986 */ /* 0x0003e2000c101124 */
[----:B------:R-:W-:Y:S05]  /*3160*/  @P3 BRA `(.L_x_97) ;  /* 0x00000000000c3947 */ /* 0x000fea0003800000 */
[----:B--2---:R-:W1:Y:S02]  /*3170*/  LDG.E.U8 R157, desc[UR36][R10.64+0x39] ;  /* 0x000039240a9d7981 */ /* 0x004e64000c1e1100 */
[----:B-1----:R-:W-:-:S05]  /*3180*/  PRMT R3, R157, 0x8880, RZ ;  /* 0x000088809d037816 */ /* 0x002fca00000000ff */
[----:B------:R-:W-:-:S07]  /*3190*/  IMAD R12, R3, R156, RZ ;  /* 0x0000009c030c7224 */ /* 0x000fce00078e02ff */
.L_x_97:
[----:B------:R-:W-:Y:S05]  /*31a0*/  BSYNC B1 ;  /* 0x0000000000017941 */ /* 0x000fea0003800000 */
.L_x_96:
[----:B------:R-:W-:Y:S01]  /*31b0*/  @!P3 IMAD R55, R55, R155, R12 ;  /* 0x0000009b3737b224 */ /* 0x000fe200078e020c */
[----:B------:R-:W-:Y:S04]  /*31c0*/  BSSY B1, `(.L_x_98) ;  /* 0x0000006000017945 */ /* 0x000fe80003800000 */
[----:B------:R0:W-:Y:S01]  /*31d0*/  @!P3 STG.E.U8 desc[UR36][R6.64+0x39], R55 ;  /* 0x000039370600b986 */ /* 0x0001e2000c101124 */
[----:B------:R-:W-:Y:S05]  /*31e0*/  @P5 BRA `(.L_x_99) ;  /* 0x00000000000c5947 */ /* 0x000fea0003800000 */
[----:B--2---:R-:W1:Y:S02]  /*31f0*/  LDG.E.U8 R157, desc[UR36][R8.64+0x40] ;  /* 0x00004024089d7981 */ /* 0x004e64000c1e1100 */
[----:B-1----:R-:W-:-:S05]  /*3200*/  PRMT R3, R157, 0x8880, RZ ;  /* 0x000088809d037816 */ /* 0x002fca00000000ff */
[----:B------:R-:W-:-:S07]  /*3210*/  IMAD R12, R3, R156, RZ ;  /* 0x0000009c030c7224 */ /* 0x000fce00078e02ff */
.L_x_99:
[----:B------:R-:W-:Y:S05]  /*3220*/  BSYNC B1 ;  /* 0x0000000000017941 */ /* 0x000fea0003800000 */
.L_x_98:
[----:B-1----:R-:W-:Y:S01]  /*3230*/  @!P5 IMAD R3, R56, R155, R12 ;  /* 0x0000009b3803d224 */ /* 0x002fe200078e020c */
[----:B------:R-:W-:Y:S04]  /*3240*/  BSSY B1, `(.L_x_100) ;  /* 0x0000006000017945 */ /* 0x000fe80003800000 */
[----:B------:R1:W-:Y:S01]  /*3250*/  @!P5 STG.E.U8 desc[UR36][R4.64+0x40], R3 ;  /* 0x000040030400d986 */ /* 0x0003e2000c101124 */
[----:B------:R-:W-:Y:S05]  /*3260*/  @P2 BRA `(.L_x_101) ;  /* 0x00000000000c2947 */ /* 0x000fea0003800000 */
[----:B--2---:R-:W1:Y:S02]  /*3270*/  LDG.E.U8 R157, desc[UR36][R8.64+0x41] ;  /* 0x00004124089d7981 */ /* 0x004e64000c1e1100 */
[----:B-1----:R-:W-:-:S05]  /*3280*/  PRMT R3, R157, 0x8880, RZ ;  /* 0x000088809d037816 */ /* 0x002fca00000000ff */
[----:B------:R-:W-:-:S07]  /*3290*/  IMAD R12, R3, R156, RZ ;  /* 0x0000009c030c7224 */ /* 0x000fce00078e02ff */
.L_x_101:
[----:B------:R-:W-:Y:S05]  /*32a0*/  BSYNC B1 ;  /* 0x0000000000017941 */ /* 0x000fea0003800000 */
.L_x_100:
        /* <DEDUP_REMOVED lines=11> */
.L_x_103:
[----:B------:R-:W-:Y:S05]  /*3360*/  BSYNC B1 ;  /* 0x0000000000017941 */ /* 0x000fea0003800000 */
.L_x_102:
[----:B-1----:R-:W-:Y:S01]  /*3370*/  @!P4 IMAD R3, R58, R155, R12 ;  /* 0x0000009b3a03c224 */ /* 0x002fe200078e020c */
[----:B------:R-:W-:Y:S04]  /*3380*/  BSSY B1, `(.L_x_104) ;  /* 0x0000006000017945 */ /* 0x000fe80003800000 */
[----:B------:R1:W-:Y:S01]  /*3390*/  @!P4 STG.E.U8 desc[UR36][R6.64+0x40], R3 ;  /* 0x000040030600c986 */ /* 0x0003e2000c101124 */
[----:B------:R-:W-:Y:S05]  /*33a0*/  @P3 BRA `(.L_x_105) ;  /* 0x00000000000c3947 */ /* 0x000fea0003800000 */
[----:B--2---:R-:W1:Y:S02]  /*33b0*/  LDG.E.U8 R157, desc[UR36][R10.64+0x41] ;  /* 0x000041240a9d7981 */ /* 0x004e64000c1e1100 */
[----:B-1----:R-:W-:-:S05]  /*33c0*/  PRMT R3, R157, 0x8880, RZ ;  /* 0x000088809d037816 */ /* 0x002fca00000000ff */
[----:B------:R-:W-:-:S07]  /*33d0*/  IMAD R12, R3, R156, RZ ;  /* 0x0000009c030c7224 */ /* 0x000fce00078e02ff */
.L_x_105:
[----:B------:R-:W-:Y:S05]  /*33e0*/  BSYNC B1 ;  /* 0x0000000000017941 */ /* 0x000fea0003800000 */
.L_x_104:
[----:B------:R-:W-:Y:S01]  /*33f0*/  @!P3 IMAD R59, R59, R155, R12 ;  /* 0x0000009b3b3bb224 */ /* 0x000fe200078e020c */
[----:B------:R-:W-:Y:S04]  /*3400*/  BSSY B1, `(.L_x_106) ;  /* 0x0000006000017945 */ /* 0x000fe80003800000 */
[----:B------:R0:W-:Y:S01]  /*3410*/  @!P3 STG.E.U8 desc[UR36][R6.64+0x41], R59 ;  /* 0x0000413b0600b986 */ /* 0x0001e2000c101124 */
[----:B------:R-:W-:Y:S05]  /*3420*/  @P5 BRA `(.L_x_107) ;  /* 0x00000000000c5947 */ /* 0x000fea0003800000 */
[----:B--2---:R-:W1:Y:S02]  /*3430*/  LDG.E.U8 R157, desc[UR36][R8.64+0x48] ;  /* 0x00004824089d7981 */ /* 0x004e64000c1e1100 */
[----:B-1----:R-:W-:-:S05]  /*3440*/  PRMT R3, R157, 0x8880, RZ ;  /* 0x000088809d037816 */ /* 0x002fca00000000ff */
[----:B------:R-:W-:-:S07]  /*3450*/  IMAD R12, R3, R156, RZ ;  /* 0x0000009c030c7224 */ /* 0x000fce00078e02ff */
.L_x_107:
[----:B------:R-:W-:Y:S05]  /*3460*/  BSYNC B1 ;  /* 0x0000000000017941 */ /* 0x000fea0003800000 */
.L_x_106:
[----:B-1----:R-:W-:Y:S01]  /*3470*/  @!P5 IMAD R3, R60, R155, R12 ;  /* 0x0000009b3c03d224 */ /* 0x002fe200078e020c */
[----:B------:R-:W-:Y:S04]  /*3480*/  BSSY B1, `(.L_x_108) ;  /* 0x0000006000017945 */ /* 0x000fe80003800000 */
[----:B------:R1:W-:Y:S01]  /*3490*/  @!P5 STG.E.U8 desc[UR36][R4.64+0x48], R3 ;  /* 0x000048030400d986 */ /* 0x0003e2000c101124 */
[----:B------:R-:W-:Y:S05]  /*34a0*/  @P2 BRA `(.L_x_109) ;  /* 0x00000000000c2947 */ /* 0x000fea0003800000 */
[----:B--2---:R-:W1:Y:S02]  /*34b0*/  LDG.E.U8 R157, desc[UR36][R8.64+0x49] ;  /* 0x00004924089d7981 */ /* 0x004e64000c1e1100 */
[----:B-1----:R-:W-:-:S05]  /*34c0*/  PRMT R3, R157, 0x8880, RZ ;  /* 0x000088809d037816 */ /* 0x002fca00000000ff */
[----:B------:R-:W-:-:S07]  /*34d0*/  IMAD R12, R3, R156, RZ ;  /* 0x0000009c030c7224 */ /* 0x000fce00078e02ff */
.L_x_109:
[----:B------:R-:W-:Y:S05]  /*34e0*/  BSYNC B1 ;  /* 0x0000000000017941 */ /* 0x000fea0003800000 */
.L_x_108:
        /* <DEDUP_REMOVED lines=11> */
.L_x_111:
[----:B------:R-:W-:Y:S05]  /*35a0*/  BSYNC B1 ;  /* 0x0000000000017941 */ /* 0x000fea0003800000 */
.L_x_110:
[----:B-1----:R-:W-:Y:S01]  /*35b0*/  @!P4 IMAD R3, R62, R155, R12 ;  /* 0x0000009b3e03c224 */ /* 0x002fe200078e020c */
[----:B------:R-:W-:Y:S04]  /*35c0*/  BSSY B1, `(.L_x_112) ;  /* 0x0000006000017945 */ /* 0x000fe80003800000 */
[----:B------:R1:W-:Y:S01]  /*35d0*/  @!P4 STG.E.U8 desc[UR36][R6.64+0x48], R3 ;  /* 0x000048030600c986 */ /* 0x0003e2000c101124 */
[----:B------:R-:W-:Y:S05]  /*35e0*/  @P3 BRA `(.L_x_113) ;  /* 0x00000000000c3947 */ /* 0x000fea0003800000 */
[----:B--2---:R-:W1:Y:S02]  /*35f0*/  LDG.E.U8 R157, desc[UR36][R10.64+0x49] ;  /* 0x000049240a9d7981 */ /* 0x004e64000c1e1100 */
[----:B-1----:R-:W-:-:S05]  /*3600*/  PRMT R3, R157, 0x8880, RZ ;  /* 0x000088809d037816 */ /* 0x002fca00000000ff */
[----:B------:R-:W-:-:S07]  /*3610*/  IMAD R12, R3, R156, RZ ;  /* 0x0000009c030c7224 */ /* 0x000fce00078e02ff */
.L_x_113:
[----:B------:R-:W-:Y:S05]  /*3620*/  BSYNC B1 ;  /* 0x0000000000017941 */ /* 0x000fea0003800000 */
.L_x_112:
[----:B------:R-:W-:Y:S01]  /*3630*/  @!P3 IMAD R63, R63, R155, R12 ;  /* 0x0000009b3f3fb224 */ /* 0x000fe200078e020c */
[----:B------:R-:W-:Y:S04]  /*3640*/  BSSY B1, `(.L_x_114) ;  /* 0x0000006000017945 */ /* 0x000fe80003800000 */
[----:B------:R0:W-:Y:S01]  /*3650*/  @!P3 STG.E.U8 desc[UR36][R6.64+0x49], R63 ;  /* 0x0000493f0600b986 */ /* 0x0001e2000c101124 */
[----:B------:R-:W-:Y:S05]  /*3660*/  @P5 BRA `(.L_x_115) ;  /* 0x00000000000c5947 */ /* 0x000fea0003800000 */
[----:B--2---:R-:W1:Y:S02]  /*3670*/  LDG.E.U8 R157, desc[UR36][R8.64+0x50] ;  /* 0x00005024089d7981 */ /* 0x004e64000c1e1100 */
[----:B-1----:R-:W-:-:S05]  /*3680*/  PRMT R3, R157, 0x8880, RZ ;  /* 0x000088809d037816 */ /* 0x002fca00000000ff */
[----:B------:R-:W-:-:S07]  /*3690*/  IMAD R12, R3, R156, RZ ;  /* 0x0000009c030c7224 */ /* 0x000fce00078e02ff */
.L_x_115:
[----:B------:R-:W-:Y:S05]  /*36a0*/  BSYNC B1 ;  /* 0x0000000000017941 */ /* 0x000fea0003800000 */
.L_x_114:
[----:B-1----:R-:W-:Y:S01]  /*36b0*/  @!P5 IMAD R3, R64, R155, R12 ;  /* 0x0000009b4003d224 */ /* 0x002fe200078e020c */
[----:B------:R-:W-:Y:S04]  /*36c0*/  BSSY B1, `(.L_x_116) ;  /* 0x0000006000017945 */ /* 0x000fe80003800000 */
[----:B------:R1:W-:Y:S01]  /*36d0*/  @!P5 STG.E.U8 desc[UR36][R4.64+0x50], R3 ;  /* 0x000050030400d986 */ /* 0x0003e2000c101124 */
[----:B------:R-:W-:Y:S05]  /*36e0*/  @P2 BRA `(.L_x_117) ;  /* 0x00000000000c2947 */ /* 0x000fea0003800000 */
[----:B--2---:R-:W1:Y:S02]  /*36f0*/  LDG.E.U8 R157, desc[UR36][R8.64+0x51] ;  /* 0x00005124089d7981 */ /* 0x004e64000c1e1100 */
[----:B-1----:R-:W-:-:S05]  /*3700*/  PRMT R3, R157, 0x8880, RZ ;  /* 0x000088809d037816 */ /* 0x002fca00000000ff */
[----:B------:R-:W-:-:S07]  /*3710*/  IMAD R12, R3, R156, RZ ;  /* 0x0000009c030c7224 */ /* 0x000fce00078e02ff */
.L_x_117:
[----:B------:R-:W-:Y:S05]  /*3720*/  BSYNC B1 ;  /* 0x0000000000017941 */ /* 0x000fea0003800000 */
.L_x_116:
        /* <DEDUP_REMOVED lines=11> */
.L_x_119:
[----:B------:R-:W-:Y:S05]  /*37e0*/  BSYNC B1 ;  /* 0x0000000000017941 */ /* 0x000fea0003800000 */
.L_x_118:
[----:B-1----:R-:W-:Y:S01]  /*37f0*/  @!P4 IMAD R3, R66, R155, R12 ;  /* 0x0000009b4203c224 */ /* 0x002fe200078e020c */
[----:B------:R-:W-:Y:S04]  /*3800*/  BSSY B1, `(.L_x_120) ;  /* 0x0000006000017945 */ /* 0x000fe80003800000 */
[----:B------:R1:W-:Y:S01]  /*3810*/  @!P4 STG.E.U8 desc[UR36][R6.64+0x50], R3 ;  /* 0x000050030600c986 */ /* 0x0003e2000c101124 */
[----:B------:R-:W-:Y:S05]  /*3820*/  @P3 BRA `(.L_x_121) ;  /* 0x00000000000c3947 */ /* 0x000fea0003800000 */
[----:B--2---:R-:W1:Y:S02]  /*3830*/  LDG.E.U8 R157, desc[UR36][R10.64+0x51] ;  /* 0x000051240a9d7981 */ /* 0x004e64000c1e1100 */
[----:B-1----:R-:W-:-:S05]  /*3840*/  PRMT R3, R157, 0x8880, RZ ;  /* 0x000088809d037816 */ /* 0x002fca00000000ff */
[----:B------:R-:W-:-:S07]  /*3850*/  IMAD R12, R3, R156, RZ ;  /* 0x0000009c030c7224 */ /* 0x000fce00078e02ff */
.L_x_121:
[----:B------:R-:W-:Y:S05]  /*3860*/  BSYNC B1 ;  /* 0x0000000000017941 */ /* 0x000fea0003800000 */
.L_x_120:
[----:B------:R-:W-:Y:S01]  /*3870*/  @!P3 IMAD R67, R67, R155, R12 ;  /* 0x0000009b4343b224 */ /* 0x000fe200078e020c */
[----:B------:R-:W-:Y:S04]  /*3880*/  BSSY B1, `(.L_x_122) ;  /* 0x0000006000017945 */ /* 0x000fe80003800000 */
[----:B------:R0:W-:Y:S01]  /*3890*/  @!P3 STG.E.U8 desc[UR36][R6.64+0x51], R67 ;  /* 0x000051430600b986 */ /* 0x0001e2000c101124 */
[----:B------:R-:W-:Y:S05]  /*38a0*/  @P5 BRA `(.L_x_123) ;  /* 0x00000000000c5947 */ /* 0x000fea0003800000 */
[----:B--2---:R-:W1:Y:S02]  /*38b0*/  LDG.E.U8 R157, desc[UR36][R8.64+0x58] ;  /* 0x00005824089d7981 */ /* 0x004e64000c1e1100 */
[----:B-1----:R-:W-:-:S05]  /*38c0*/  PRMT R3, R157, 0x8880, RZ ;  /* 0x000088809d037816 */ /* 0x002fca00000000ff */
[----:B------:R-:W-:-:S07]  /*38d0*/  IMAD R12, R3, R156, RZ ;  /* 0x0000009c030c7224 */ /* 0x000fce00078e02ff */
.L_x_123:
[----:B------:R-:W-:Y:S05]  /*38e0*/  BSYNC B1 ;  /* 0x0000000000017941 */ /* 0x000fea0003800000 */
.L_x_122:
[----:B-1----:R-:W-:Y:S01]  /*38f0*/  @!P5 IMAD R3, R68, R155, R12 ;  /* 0x0000009b4403d224 */ /* 0x002fe200078e020c */
[----:B------:R-:W-:Y:S04]  /*3900*/  BSSY B1, `(.L_x_124) ;  /* 0x0000006000017945 */ /* 0x000fe80003800000 */
[----:B------:R1:W-:Y:S01]  /*3910*/  @!P5 STG.E.U8 desc[UR36][R4.64+0x58], R3 ;  /* 0x000058030400d986 */ /* 0x0003e2000c101124 */
[----:B------:R-:W-:Y:S05]  /*3920*/  @P2 BRA `(.L_x_125) ;  /* 0x00000000000c2947 */ /* 0x000fea0003800000 */
[----:B--2---:R-:W1:Y:S02]  /*3930*/  LDG.E.U8 R157, desc[UR36][R8.64+0x59] ;  /* 0x00005924089d7981 */ /* 0x004e64000c1e1100 */
[----:B-1----:R-:W-:-:S05]  /*3940*/  PRMT R3, R157, 0x8880, RZ ;  /* 0x000088809d037816 */ /* 0x002fca00000000ff */
[----:B------:R-:W-:-:S07]  /*3950*/  IMAD R12, R3, R156, RZ ;  /* 0x0000009c030c7224 */ /* 0x000fce00078e02ff */
.L_x_125:
[----:B------:R-:W-:Y:S05]  /*3960*/  BSYNC B1 ;  /* 0x0000000000017941 */ /* 0x000fea0003800000 */
.L_x_124:
        /* <DEDUP_REMOVED lines=11> */
.L_x_127:
[----:B------:R-:W-:Y:S05]  /*3a20*/  BSYNC B1 ;  /* 0x0000000000017941 */ /* 0x000fea0003800000 */
.L_x_126:
[----:B-1----:R-:W-:Y:S01]  /*3a30*/  @!P4 IMAD R3, R70, R155, R12 ;  /* 0x0000009b4603c224 */ /* 0x002fe200078e020c */
[----:B------:R-:W-:Y:S04]  /*3a40*/  BSSY B1, `(.L_x_128) ;  /* 0x0000006000017945 */ /* 0x000fe80003800000 */
[----:B------:R1:W-:Y:S01]  /*3a50*/  @!P4 STG.E.U8 desc[UR36][R6.64+0x58], R3 ;  /* 0x000058030600c986 */ /* 0x0003e2000c101124 */
[----:B------:R-:W-:Y:S05]  /*3a60*/  @P3 BRA `(.L_x_129) ;  /* 0x00000000000c3947 */ /* 0x000fea0003800000 */
[----:B--2---:R-:W1:Y:S02]  /*3a70*/  LDG.E.U8 R157, desc[UR36][R10.64+0x59] ;  /* 0x000059240a9d7981 */ /* 0x004e64000c1e1100 */
[----:B-1----:R-:W-:-:S05]  /*3a80*/  PRMT R3, R157, 0x8880, RZ ;  /* 0x000088809d037816 */ /* 0x002fca00000000ff */
[----:B------:R-:W-:-:S07]  /*3a90*/  IMAD R12, R3, R156, RZ ;  /* 0x0000009c030c7224 */ /* 0x000fce00078e02ff */
.L_x_129:
[----:B------:R-:W-:Y:S05]  /*3aa0*/  BSYNC B1 ;  /* 0x0000000000017941 */ /* 0x000fea0003800000 */
.L_x_128:
[----:B------:R-:W-:Y:S01]  /*3ab0*/  @!P3 IMAD R71, R71, R155, R12 ;  /* 0x0000009b4747b224 */ /* 0x000fe200078e020c */
[----:B------:R-:W-:Y:S04]  /*3ac0*/  BSSY B1, `(.L_x_130) ;  /* 0x0000006000017945 */ /* 0x000fe80003800000 */
[----:B------:R0:W-:Y:S01]  /*3ad0*/  @!P3 STG.E.U8 desc[UR36][R6.64+0x59], R71 ;  /* 0x000059470600b986 */ /* 0x0001e2000c101124 */
[----:B------:R-:W-:Y:S05]  /*3ae0*/  @P5 BRA `(.L_x_131) ;  /* 0x00000000000c5947 */ /* 0x000fea0003800000 */
[----:B--2---:R-:W1:Y:S02]  /*3af0*/  LDG.E.U8 R157, desc[UR36][R8.64+0x60] ;  /* 0x00006024089d7981 */ /* 0x004e64000c1e1100 */
[----:B-1----:R-:W-:-:S05]  /*3b00*/  PRMT R3, R157, 0x8880, RZ ;  /* 0x000088809d037816 */ /* 0x002fca00000000ff */
[----:B------:R-:W-:-:S07]  /*3b10*/  IMAD R12, R3, R156, RZ ;  /* 0x0000009c030c7224 */ /* 0x000fce00078e02ff */
.L_x_131:
[----:B------:R-:W-:Y:S05]  /*3b20*/  BSYNC B1 ;  /* 0x0000000000017941 */ /* 0x000fea0003800000 */
.L_x_130:
[----:B-1----:R-:W-:Y:S01]  /*3b30*/  @!P5 IMAD R3, R72, R155, R12 ;  /* 0x0000009b4803d224 */ /* 0x002fe200078e020c */
[----:B------:R-:W-:Y:S04]  /*3b40*/  BSSY B1, `(.L_x_132) ;  /* 0x0000006000017945 */ /* 0x000fe80003800000 */
[----:B------:R1:W-:Y:S01]  /*3b50*/  @!P5 STG.E.U8 desc[UR36][R4.64+0x60], R3 ;  /* 0x000060030400d986 */ /* 0x0003e2000c101124 */
[----:B------:R-:W-:Y:S05]  /*3b60*/  @P2 BRA `(.L_x_133) ;  /* 0x00000000000c2947 */ /* 0x000fea0003800000 */
[----:B--2---:R-:W1:Y:S02]  /*3b70*/  LDG.E.U8 R157, desc[UR36][R8.64+0x61] ;  /* 0x00006124089d7981 */ /* 0x004e64000c1e1100 */
[----:B-1----:R-:W-:-:S05]  /*3b80*/  PRMT R3, R157, 0x8880, RZ ;  /* 0x000088809d037816 */ /* 0x002fca00000000ff */
[----:B------:R-:W-:-:S07]  /*3b90*/  IMAD R12, R3, R156, RZ ;  /* 0x0000009c030c7224 */ /* 0x000fce00078e02ff */
.L_x_133:
[----:B------:R-:W-:Y:S05]  /*3ba0*/  BSYNC B1 ;  /* 0x0000000000017941 */ /* 0x000fea0003800000 */
.L_x_132:
        /* <DEDUP_REMOVED lines=11> */
.L_x_135:
[----:B------:R-:W-:Y:S05]  /*3c60*/  BSYNC B1 ;  /* 0x0000000000017941 */ /* 0x000fea0003800000 */
.L_x_134:
[----:B-1----:R-:W-:Y:S01]  /*3c70*/  @!P4 IMAD R3, R74, R155, R12 ;  /* 0x0000009b4a03c224 */ /* 0x002fe200078e020c */
[----:B------:R-:W-:Y:S04]  /*3c80*/  BSSY B1, `(.L_x_136) ;  /* 0x0000006000017945 */ /* 0x000fe80003800000 */
[----:B------:R1:W-:Y:S01]  /*3c90*/  @!P4 STG.E.U8 desc[UR36][R6.64+0x60], R3 ;  /* 0x000060030600c986 */ /* 0x0003e2000c101124 */
[----:B------:R-:W-:Y:S05]  /*3ca0*/  @P3 BRA `(.L_x_137) ;  /* 0x00000000000c3947 */ /* 0x000fea0003800000 */
[----:B--2---:R-:W1:Y:S02]  /*3cb0*/  LDG.E.U8 R157, desc[UR36][R10.64+0x61] ;  /* 0x000061240a9d7981 */ /* 0x004e64000c1e1100 */
[----:B-1----:R-:W-:-:S05]  /*3cc0*/  PRMT R3, R157, 0x8880, RZ ;  /* 0x000088809d037816 */ /* 0x002fca00000000ff */
[----:B------:R-:W-:-:S07]  /*3cd0*/  IMAD R12, R3, R156, RZ ;  /* 0x0000009c030c7224 */ /* 0x000fce00078e02ff */
.L_x_137:
[----:B------:R-:W-:Y:S05]  /*3ce0*/  BSYNC B1 ;  /* 0x0000000000017941 */ /* 0x000fea0003800000 */
.L_x_136:
[----:B------:R-:W-:Y:S01]  /*3cf0*/  @!P3 IMAD R75, R75, R155, R12 ;  /* 0x0000009b4b4bb224 */ /* 0x000fe200078e020c */
[----:B------:R-:W-:Y:S04]  /*3d00*/  BSSY B1, `(.L_x_138) ;  /* 0x0000006000017945 */ /* 0x000fe80003800000 */
[----:B------:R0:W-:Y:S01]  /*3d10*/  @!P3 STG.E.U8 desc[UR36][R6.64+0x61], R75 ;  /* 0x0000614b0600b986 */ /* 0x0001e2000c101124 */
[----:B------:R-:W-:Y:S05]  /*3d20*/  @P5 BRA `(.L_x_139) ;  /* 0x00000000000c5947 */ /* 0x000fea0003800000 */
[----:B--2---:R-:W1:Y:S02]  /*3d30*/  LDG.E.U8 R157, desc[UR36][R8.64+0x68] ;  /* 0x00006824089d7981 */ /* 0x004e64000c1e1100 */
[----:B-1----:R-:W-:-:S05]  /*3d40*/  PRMT R3, R157, 0x8880, RZ ;  /* 0x000088809d037816 */ /* 0x002fca00000000ff */
[----:B------:R-:W-:-:S07]  /*3d50*/  IMAD R12, R3, R156, RZ ;  /* 0x0000009c030c7224 */ /* 0x000fce00078e02ff */
.L_x_139:
[----:B------:R-:W-:Y:S05]  /*3d60*/  BSYNC B1 ;  /* 0x0000000000017941 */ /* 0x000fea0003800000 */
.L_x_138:
[----:B-1----:R-:W-:Y:S01]  /*3d70*/  @!P5 IMAD R3, R76, R155, R12 ;  /* 0x0000009b4c03d224 */ /* 0x002fe200078e020c */
[----:B------:R-:W-:Y:S04]  /*3d80*/  BSSY B1, `(.L_x_140) ;  /* 0x0000006000017945 */ /* 0x000fe80003800000 */
[----:B------:R1:W-:Y:S01]  /*3d90*/  @!P5 STG.E.U8 desc[UR36][R4.64+0x68], R3 ;  /* 0x000068030400d986 */ /* 0x0003e2000c101124 */
[----:B------:R-:W-:Y:S05]  /*3da0*/  @P2 BRA `(.L_x_141) ;  /* 0x00000000000c2947 */ /* 0x000fea0003800000 */
[----:B--2---:R-:W1:Y:S02]  /*3db0*/  LDG.E.U8 R157, desc[UR36][R8.64+0x69] ;  /* 0x00006924089d7981 */ /* 0x004e64000c1e1100 */
[----:B-1----:R-:W-:-:S05]  /*3dc0*/  PRMT R3, R157, 0x8880, RZ ;  /* 0x000088809d037816 */ /* 0x002fca00000000ff */
[----:B------:R-:W-:-:S07]  /*3dd0*/  IMAD R12, R3, R156, RZ ;  /* 0x0000009c030c7224 */ /* 0x000fce00078e02ff */
.L_x_141:
[----:B------:R-:W-:Y:S05]  /*3de0*/  BSYNC B1 ;  /* 0x0000000000017941 */ /* 0x000fea0003800000 */
.L_x_140:
        /* <DEDUP_REMOVED lines=11> */
.L_x_143:
[----:B------:R-:W-:Y:S05]  /*3ea0*/  BSYNC B1 ;  /* 0x0000000000017941 */ /* 0x000fea0003800000 */
.L_x_142:
[----:B-1----:R-:W-:Y:S01]  /*3eb0*/  @!P4 IMAD R3, R78, R155, R12 ;  /* 0x0000009b4e03c224 */ /* 0x002fe200078e020c */
[----:B------:R-:W-:Y:S04]  /*3ec0*/  BSSY B1, `(.L_x_144) ;  /* 0x0000006000017945 */ /* 0x000fe80003800000 */
[----:B------:R1:W-:Y:S01]  /*3ed0*/  @!P4 STG.E.U8 desc[UR36][R6.64+0x68], R3 ;  /* 0x000068030600c986 */ /* 0x0003e2000c101124 */
[----:B------:R-:W-:Y:S05]  /*3ee0*/  @P3 BRA `(.L_x_145) ;  /* 0x00000000000c3947 */ /* 0x000fea0003800000 */
[----:B--2---:R-:W1:Y:S02]  /*3ef0*/  LDG.E.U8 R157, desc[UR36][R10.64+0x69] ;  /* 0x000069240a9d7981 */ /* 0x004e64000c1e1100 */
[----:B-1----:R-:W-:-:S05]  /*3f00*/  PRMT R3, R157, 0x8880, RZ ;  /* 0x000088809d037816 */ /* 0x002fca00000000ff */
[----:B------:R-:W-:-:S07]  /*3f10*/  IMAD R12, R3, R156, RZ ;  /* 0x0000009c030c7224 */ /* 0x000fce00078e02ff */
.L_x_145:
[----:B------:R-:W-:Y:S05]  /*3f20*/  BSYNC B1 ;  /* 0x0000000000017941 */ /* 0x000fea0003800000 */
.L_x_144:
[----:B------:R-:W-:Y:S01]  /*3f30*/  @!P3 IMAD R79, R79, R155, R12 ;  /* 0x0000009b4f4fb224 */ /* 0x000fe200078e020c */
[----:B------:R-:W-:Y:S04]  /*3f40*/  BSSY B1, `(.L_x_146) ;  /* 0x0000006000017945 */ /* 0x000fe80003800000 */
[----:B------:R0:W-:Y:S01]  /*3f50*/  @!P3 STG.E.U8 desc[UR36][R6.64+0x69], R79 ;  /* 0x0000694f0600b986 */ /* 0x0001e2000c101124 */
[----:B------:R-:W-:Y:S05]  /*3f60*/  @P5 BRA `(.L_x_147) ;  /* 0x00000000000c5947 */ /* 0x000fea0003800000 */
[----:B--2---:R-:W1:Y:S02]  /*3f70*/  LDG.E.U8 R157, desc[UR36][R8.64+0x70] ;  /* 0x00007024089d7981 */ /* 0x004e64000c1e1100 */
[----:B-1----:R-:W-:-:S05]  /*3f80*/  PRMT R3, R157, 0x8880, RZ ;  /* 0x000088809d037816 */ /* 0x002fca00000000ff */
[----:B------:R-:W-:-:S07]  /*3f90*/  IMAD R12, R3, R156, RZ ;  /* 0x0000009c030c7224 */ /* 0x000fce00078e02ff */
.L_x_147:
[----:B------:R-:W-:Y:S05]  /*3fa0*/  BSYNC B1 ;  /* 0x0000000000017941 */ /* 0x000fea0003800000 */
.L_x_146:
[----:B-1----:R-:W-:Y:S01]  /*3fb0*/  @!P5 IMAD R3, R80, R155, R12 ;  /* 0x0000009b5003d224 */ /* 0x002fe200078e020c */
[----:B------:R-:W-:Y:S04]  /*3fc0*/  BSSY B1, `(.L_x_148) ;  /* 0x0000006000017945 */ /* 0x000fe80003800000 */
[----:B------:R1:W-:Y:S01]  /*3fd0*/  @!P5 STG.E.U8 desc[UR36][R4.64+0x70], R3 ;  /* 0x000070030400d986 */ /* 0x0003e2000c101124 */
[----:B------:R-:W-:Y:S05]  /*3fe0*/  @P2 BRA `(.L_x_149) ;  /* 0x00000000000c2947 */ /* 0x000fea0003800000 */
[----:B--2---:R-:W1:Y:S02]  /*3ff0*/  LDG.E.U8 R157, desc[UR36][R8.64+0x71] ;  /* 0x00007124089d7981 */ /* 0x004e64000c1e1100 */
[----:B-1----:R-:W-:-:S05]  /*4000*/  PRMT R3, R157, 0x8880, RZ ;  /* 0x000088809d037816 */ /* 0x002fca00000000ff */
[----:B------:R-:W-:-:S07]  /*4010*/  IMAD R12, R3, R156, RZ ;  /* 0x0000009c030c7224 */ /* 0x000fce00078e02ff */
.L_x_149:
[----:B------:R-:W-:Y:S05]  /*4020*/  BSYNC B1 ;  /* 0x0000000000017941 */ /* 0x000fea0003800000 */
.L_x_148:
        /* <DEDUP_REMOVED lines=11> */
.L_x_151:
[----:B------:R-:W-:Y:S05]  /*40e0*/  BSYNC B1 ;  /* 0x0000000000017941 */ /* 0x000fea0003800000 */
.L_x_150:
[----:B-1----:R-:W-:Y:S01]  /*40f0*/  @!P4 IMAD R3, R82, R155, R12 ;  /* 0x0000009b5203c224 */ /* 0x002fe200078e020c */
[----:B------:R-:W-:Y:S04]  /*4100*/  BSSY B1, `(.L_x_152) ;  /* 0x0000006000017945 */ /* 0x000fe80003800000 */
[----:B------:R1:W-:Y:S01]  /*4110*/  @!P4 STG.E.U8 desc[UR36][R6.64+0x70], R3 ;  /* 0x000070030600c986 */ /* 0x0003e2000c101124 */
[----:B------:R-:W-:Y:S05]  /*4120*/  @P3 BRA `(.L_x_153) ;  /* 0x00000000000c3947 */ /* 0x000fea0003800000 */
[----:B--2---:R-:W1:Y:S02]  /*4130*/  LDG.E.U8 R157, desc[UR36][R10.64+0x71] ;  /* 0x000071240a9d7981 */ /* 0x004e64000c1e1100 */
[----:B-1----:R-:W-:-:S05]  /*4140*/  PRMT R3, R157, 0x8880, RZ ;  /* 0x000088809d037816 */ /* 0x002fca00000000ff */
[----:B------:R-:W-:-:S07]  /*4150*/  IMAD R12, R3, R156, RZ ;  /* 0x0000009c030c7224 */ /* 0x000fce00078e02ff */
.L_x_153:
[----:B------:R-:W-:Y:S05]  /*4160*/  BSYNC B1 ;  /* 0x0000000000017941 */ /* 0x000fea0003800000 */
.L_x_152:
[----:B------:R-:W-:Y:S01]  /*4170*/  @!P3 IMAD R83, R83, R155, R12 ;  /* 0x0000009b5353b224 */ /* 0x000fe200078e020c */
[----:B------:R-:W-:Y:S04]  /*4180*/  BSSY B1, `(.L_x_154) ;  /* 0x0000006000017945 */ /* 0x000fe80003800000 */
[----:B------:R0:W-:Y:S01]  /*4190*/  @!P3 STG.E.U8 desc[UR36][R6.64+0x71], R83 ;  /* 0x000071530600b986 */ /* 0x0001e2000c101124 */
[----:B------:R-:W-:Y:S05]  /*41a0*/  @P5 BRA `(.L_x_155) ;  /* 0x00000000000c5947 */ /* 0x000fea0003800000 */
[----:B--2---:R-:W1:Y:S02]  /*41b0*/  LDG.E.U8 R157, desc[UR36][R8.64+0x78] ;  /* 0x00007824089d7981 */ /* 0x004e64000c1e1100 */
[----:B-1----:R-:W-:-:S05]  /*41c0*/  PRMT R3, R157, 0x8880, RZ ;  /* 0x000088809d037816 */ /* 0x002fca00000000ff */
[----:B------:R-:W-:-:S07]  /*41d0*/  IMAD R12, R3, R156, RZ ;  /* 0x0000009c030c7224 */ /* 0x000fce00078e02ff */
.L_x_155:
[----:B------:R-:W-:Y:S05]  /*41e0*/  BSYNC B1 ;  /* 0x0000000000017941 */ /* 0x000fea0003800000 */
.L_x_154:
[----:B-1----:R-:W-:Y:S01]  /*41f0*/  @!P5 IMAD R3, R84, R155, R12 ;  /* 0x0000009b5403d224 */ /* 0x002fe200078e020c */
[----:B------:R-:W-:Y:S04]  /*4200*/  BSSY B1, `(.L_x_156) ;  /* 0x0000006000017945 */ /* 0x000fe80003800000 */
[----:B------:R1:W-:Y:S01]  /*4210*/  @!P5 STG.E.U8 desc[UR36][R4.64+0x78], R3 ;  /* 0x000078030400d986 */ /* 0x0003e2000c101124 */
[----:B------:R-:W-:Y:S05]  /*4220*/  @P2 BRA `(.L_x_157) ;  /* 0x00000000000c2947 */ /* 0x000fea0003800000 */
[----:B--2---:R-:W1:Y:S02]  /*4230*/  LDG.E.U8 R157, desc[UR36][R8.64+0x79] ;  /* 0x00007924089d7981 */ /* 0x004e64000c1e1100 */
[----:B-1----:R-:W-:-:S05]  /*4240*/  PRMT R3, R157, 0x8880, RZ ;  /* 0x000088809d037816 */ /* 0x002fca00000000ff */
[----:B------:R-:W-:-:S07]  /*4250*/  IMAD R12, R3, R156, RZ ;  /* 0x0000009c030c7224 */ /* 0x000fce00078e02ff */
.L_x_157:
[----:B------:R-:W-:Y:S05]  /*4260*/  BSYNC B1 ;  /* 0x0000000000017941 */ /* 0x000fea0003800000 */
.L_x_156:
        /* <DEDUP_REMOVED lines=11> */
.L_x_159:
[----:B------:R-:W-:Y:S05]  /*4320*/  BSYNC B1 ;  /* 0x0000000000017941 */ /* 0x000fea0003800000 */
.L_x_158:
[----:B-1----:R-:W-:Y:S01]  /*4330*/  @!P4 IMAD R3, R86, R155, R12 ;  /* 0x0000009b5603c224 */ /* 0x002fe200078e020c */
[----:B------:R-:W-:Y:S04]  /*4340*/  BSSY B1, `(.L_x_160) ;  /* 0x0000006000017945 */ /* 0x000fe80003800000 */
[----:B------:R1:W-:Y:S01]  /*4350*/  @!P4 STG.E.U8 desc[UR36][R6.64+0x78], R3 ;  /* 0x000078030600c986 */ /* 0x0003e2000c101124 */
[----:B------:R-:W-:Y:S05]  /*4360*/  @P3 BRA `(.L_x_161) ;  /* 0x00000000000c3947 */ /* 0x000fea0003800000 */
[----:B--2---:R-:W1:Y:S02]  /*4370*/  LDG.E.U8 R157, desc[UR36][R10.64+0x79] ;  /* 0x000079240a9d7981 */ /* 0x004e64000c1e1100 */
[----:B-1----:R-:W-:-:S05]  /*4380*/  PRMT R3, R157, 0x8880, RZ ;  /* 0x000088809d037816 */ /* 0x002fca00000000ff */
[----:B------:R-:W-:-:S07]  /*4390*/  IMAD R12, R3, R156, RZ ;  /* 0x0000009c030c7224 */ /* 0x000fce00078e02ff */
.L_x_161:
[----:B------:R-:W-:Y:S05]  /*43a0*/  BSYNC B1 ;  /* 0x0000000000017941 */ /* 0x000fea0003800000 */
.L_x_160:
[----:B------:R-:W-:Y:S01]  /*43b0*/  @!P3 IMAD R87, R87, R155, R12 ;  /* 0x0000009b5757b224 */ /* 0x000fe200078e020c */
[----:B------:R-:W-:Y:S04]  /*43c0*/  BSSY B1, `(.L_x_162) ;  /* 0x0000006000017945 */ /* 0x000fe80003800000 */
[----:B------:R0:W-:Y:S01]  /*43d0*/  @!P3 STG.E.U8 desc[UR36][R6.64+0x79], R87 ;  /* 0x000079570600b986 */ /* 0x0001e2000c101124 */
[----:B------:R-:W-:Y:S05]  /*43e0*/  @P5 BRA `(.L_x_163) ;  /* 0x00000000000c5947 */ /* 0x000fea0003800000 */
[----:B--2---:R-:W1:Y:S02]  /*43f0*/  LDG.E.U8 R157, desc[UR36][R8.64+0x80] ;  /* 0x00008024089d7981 */ /* 0x004e64000c1e1100 */
[----:B-1----:R-:W-:-:S05]  /*4400*/  PRMT R3, R157, 0x8880, RZ ;  /* 0x000088809d037816 */ /* 0x002fca00000000ff */
[----:B------:R-:W-:-:S07]  /*4410*/  IMAD R12, R3, R156, RZ ;  /* 0x0000009c030c7224 */ /* 0x000fce00078e02ff */
.L_x_163:
[----:B------:R-:W-:Y:S05]  /*4420*/  BSYNC B1 ;  /* 0x0000000000017941 */ /* 0x000fea0003800000 */
.L_x_162:
[----:B-1----:R-:W-:Y:S01]  /*4430*/  @!P5 IMAD R3, R88, R155, R12 ;  /* 0x0000009b5803d224 */ /* 0x002fe200078e020c */
[----:B------:R-:W-:Y:S04]  /*4440*/  BSSY B1, `(.L_x_164) ;  /* 0x0000006000017945 */ /* 0x000fe80003800000 */
[----:B------:R1:W-:Y:S01]  /*4450*/  @!P5 STG.E.U8 desc[UR36][R4.64+0x80], R3 ;  /* 0x000080030400d986 */ /* 0x0003e2000c101124 */
[----:B------:R-:W-:Y:S05]  /*4460*/  @P2 BRA `(.L_x_165) ;  /* 0x00000000000c2947 */ /* 0x000fea0003800000 */
[----:B--2---:R-:W1:Y:S02]  /*4470*/  LDG.E.U8 R157, desc[UR36][R8.64+0x81] ;  /* 0x00008124089d7981 */ /* 0x004e64000c1e1100 */
[----:B-1----:R-:W-:-:S05]  /*4480*/  PRMT R3, R157, 0x8880, RZ ;  /* 0x000088809d037816 */ /* 0x002fca00000000ff */
[----:B------:R-:W-:-:S07]  /*4490*/  IMAD R12, R3, R156, RZ ;  /* 0x0000009c030c7224 */ /* 0x000fce00078e02ff */
.L_x_165:
[----:B------:R-:W-:Y:S05]  /*44a0*/  BSYNC B1 ;  /* 0x0000000000017941 */ /* 0x000fea0003800000 */
.L_x_164:
        /* <DEDUP_REMOVED lines=11> */
.L_x_167:
[----:B------:R-:W-:Y:S05]  /*4560*/  BSYNC B1 ;  /* 0x0000000000017941 */ /* 0x000fea0003800000 */
.L_x_166:
[----:B-1----:R-:W-:Y:S01]  /*4570*/  @!P4 IMAD R3, R90, R155, R12 ;  /* 0x0000009b5a03c224 */ /* 0x002fe200078e020c */
[----:B------:R-:W-:Y:S04]  /*4580*/  BSSY B1, `(.L_x_168) ;  /* 0x0000006000017945 */ /* 0x000fe80003800000 */
[----:B------:R1:W-:Y:S01]  /*4590*/  @!P4 STG.E.U8 desc[UR36][R6.64+0x80], R3 ;  /* 0x000080030600c986 */ /* 0x0003e2000c101124 */
[----:B------:R-:W-:Y:S05]  /*45a0*/  @P3 BRA `(.L_x_169) ;  /* 0x00000000000c3947 */ /* 0x000fea0003800000 */
[----:B--2---:R-:W1:Y:S02]  /*45b0*/  LDG.E.U8 R157, desc[UR36][R10.64+0x81] ;  /* 0x000081240a9d7981 */ /* 0x004e64000c1e1100 */
[----:B-1----:R-:W-:-:S05]  /*45c0*/  PRMT R3, R157, 0x8880, RZ ;  /* 0x000088809d037816 */ /* 0x002fca00000000ff */
[----:B------:R-:W-:-:S07]  /*45d0*/  IMAD R12, R3, R156, RZ ;  /* 0x0000009c030c7224 */ /* 0x000fce00078e02ff */
.L_x_169:
[----:B------:R-:W-:Y:S05]  /*45e0*/  BSYNC B1 ;  /* 0x0000000000017941 */ /* 0x000fea0003800000 */
.L_x_168:
[----:B------:R-:W-:Y:S01]  /*45f0*/  @!P3 IMAD R91, R91, R155, R12 ;  /* 0x0000009b5b5bb224 */ /* 0x000fe200078e020c */
[----:B------:R-:W-:Y:S04]  /*4600*/  BSSY B1, `(.L_x_170) ;  /* 0x0000006000017945 */ /* 0x000fe80003800000 */
[----:B------:R0:W-:Y:S01]  /*4610*/  @!P3 STG.E.U8 desc[UR36][R6.64+0x81], R91 ;  /* 0x0000815b0600b986 */ /* 0x0001e2000c101124 */
[----:B------:R-:W-:Y:S05]  /*4620*/  @P5 BRA `(.L_x_171) ;  /* 0x00000000000c5947 */ /* 0x000fea0003800000 */
[----:B--2---:R-:W1:Y:S02]  /*4630*/  LDG.E.U8 R157, desc[UR36][R8.64+0x88] ;  /* 0x00008824089d7981 */ /* 0x004e64000c1e1100 */
[----:B-1----:R-:W-:-:S05]  /*4640*/  PRMT R3, R157, 0x8880, RZ ;  /* 0x000088809d037816 */ /* 0x002fca00000000ff */
[----:B------:R-:W-:-:S07]  /*4650*/  IMAD R12, R3, R156, RZ ;  /* 0x0000009c030c7224 */ /* 0x000fce00078e02ff */
.L_x_171:
[----:B------:R-:W-:Y:S05]  /*4660*/  BSYNC B1 ;  /* 0x0000000000017941 */ /* 0x000fea0003800000 */
.L_x_170:
[----:B-1----:R-:W-:Y:S01]  /*4670*/  @!P5 IMAD R3, R92, R155, R12 ;  /* 0x0000009b5c03d224 */ /* 0x002fe200078e020c */
[----:B------:R-:W-:Y:S04]  /*4680*/  BSSY B1, `(.L_x_172) ;  /* 0x0000006000017945 */ /* 0x000fe80003800000 */
[----:B------:R1:W-:Y:S01]  /*4690*/  @!P5 STG.E.U8 desc[UR36][R4.64+0x88], R3 ;  /* 0x000088030400d986 */ /* 0x0003e2000c101124 */
[----:B------:R-:W-:Y:S05]  /*46a0*/  @P2 BRA `(.L_x_173) ;  /* 0x00000000000c2947 */ /* 0x000fea0003800000 */
[----:B--2---:R-:W1:Y:S02]  /*46b0*/  LDG.E.U8 R157, desc[UR36][R8.64+0x89] ;  /* 0x00008924089d7981 */ /* 0x004e64000c1e1100 */
[----:B-1----:R-:W-:-:S05]  /*46c0*/  PRMT R3, R157, 0x8880, RZ ;  /* 0x000088809d037816 */ /* 0x002fca00000000ff */
[----:B------:R-:W-:-:S07]  /*46d0*/  IMAD R12, R3, R156, RZ ;  /* 0x0000009c030c7224 */ /* 0x000fce00078e02ff */
.L_x_173:
[----:B------:R-:W-:Y:S05]  /*46e0*/  BSYNC B1 ;  /* 0x0000000000017941 */ /* 0x000fea0003800000 */
.L_x_172:
        /* <DEDUP_REMOVED lines=11> */
.L_x_175:
[----:B------:R-:W-:Y:S05]  /*47a0*/  BSYNC B1 ;  /* 0x0000000000017941 */ /* 0x000fea0003800000 */
.L_x_174:
[----:B-1----:R-:W-:Y:S01]  /*47b0*/  @!P4 IMAD R3, R94, R155, R12 ;  /* 0x0000009b5e03c224 */ /* 0x002fe200078e020c */
[----:B------:R-:W-:Y:S04]  /*47c0*/  BSSY B1, `(.L_x_176) ;  /* 0x0000006000017945 */ /* 0x000fe80003800000 */
[----:B------:R1:W-:Y:S01]  /*47d0*/  @!P4 STG.E.U8 desc[UR36][R6.64+0x88], R3 ;  /* 0x000088030600c986 */ /* 0x0003e2000c101124 */
[----:B------:R-:W-:Y:S05]  /*47e0*/  @P3 BRA `(.L_x_177) ;  /* 0x00000000000c3947 */ /* 0x000fea0003800000 */
[----:B--2---:R-:W1:Y:S02]  /*47f0*/  LDG.E.U8 R157, desc[UR36][R10.64+0x89] ;  /* 0x000089240a9d7981 */ /* 0x004e64000c1e1100 */
[----:B-1----:R-:W-:-:S05]  /*4800*/  PRMT R3, R157, 0x8880, RZ ;  /* 0x000088809d037816 */ /* 0x002fca00000000ff */
[----:B------:R-:W-:-:S07]  /*4810*/  IMAD R12, R3, R156, RZ ;  /* 0x0000009c030c7224 */ /* 0x000fce00078e02ff */
.L_x_177:
[----:B------:R-:W-:Y:S05]  /*4820*/  BSYNC B1 ;  /* 0x0000000000017941 */ /* 0x000fea0003800000 */
.L_x_176:
[----:B------:R-:W-:Y:S01]  /*4830*/  @!P3 IMAD R95, R95, R155, R12 ;  /* 0x0000009b5f5fb224 */ /* 0x000fe200078e020c */
[----:B------:R-:W-:Y:S04]  /*4840*/  BSSY B1, `(.L_x_178) ;  /* 0x0000006000017945 */ /* 0x000fe80003800000 */
[----:B------:R0:W-:Y:S01]  /*4850*/  @!P3 STG.E.U8 desc[UR36][R6.64+0x89], R95 ;  /* 0x0000895f0600b986 */ /* 0x0001e2000c101124 */
[----:B------:R-:W-:Y:S05]  /*4860*/  @P5 BRA `(.L_x_179) ;  /* 0x00000000000c5947 */ /* 0x000fea0003800000 */
[----:B--2---:R-:W1:Y:S02]  /*4870*/  LDG.E.U8 R157, desc[UR36][R8.64+0x90] ;  /* 0x00009024089d7981 */ /* 0x004e64000c1e1100 */
[----:B-1----:R-:W-:-:S05]  /*4880*/  PRMT R3, R157, 0x8880, RZ ;  /* 0x000088809d037816 */ /* 0x002fca00000000ff */
[----:B------:R-:W-:-:S07]  /*4890*/  IMAD R12, R3, R156, RZ ;  /* 0x0000009c030c7224 */ /* 0x000fce00078e02ff */
.L_x_179:
[----:B------:R-:W-:Y:S05]  /*48a0*/  BSYNC B1 ;  /* 0x0000000000017941 */ /* 0x000fea0003800000 */
.L_x_178:
[----:B-1----:R-:W-:Y:S01]  /*48b0*/  @!P5 IMAD R3, R96, R155, R12 ;  /* 0x0000009b6003d224 */ /* 0x002fe200078e020c */
[----:B------:R-:W-:Y:S04]  /*48c0*/  BSSY B1, `(.L_x_180) ;  /* 0x0000006000017945 */ /* 0x000fe80003800000 */
[----:B------:R1:W-:Y:S01]  /*48d0*/  @!P5 STG.E.U8 desc[UR36][R4.64+0x90], R3 ;  /* 0x000090030400d986 */ /* 0x0003e2000c101124 */
[----:B------:R-:W-:Y:S05]  /*48e0*/  @P2 BRA `(.L_x_181) ;  /* 0x00000000000c2947 */ /* 0x000fea0003800000 */
[----:B--2---:R-:W1:Y:S02]  /*48f0*/  LDG.E.U8 R157, desc[UR36][R8.64+0x91] ;  /* 0x00009124089d7981 */ /* 0x004e64000c1e1100 */
[----:B-1----:R-:W-:-:S05]  /*4900*/  PRMT R3, R157, 0x8880, RZ ;  /* 0x000088809d037816 */ /* 0x002fca00000000ff */
[----:B------:R-:W-:-:S07]  /*4910*/  IMAD R12, R3, R156, RZ ;  /* 0x0000009c030c7224 */ /* 0x000fce00078e02ff */
.L_x_181:
[----:B------:R-:W-:Y:S05]  /*4920*/  BSYNC B1 ;  /* 0x0000000000017941 */ /* 0x000fea0003800000 */
.L_x_180:
        /* <DEDUP_REMOVED lines=11> */
.L_x_183:
[----:B------:R-:W-:Y:S05]  /*49e0*/  BSYNC B1 ;  /* 0x0000000000017941 */ /* 0x000fea0003800000 */
.L_x_182:
[----:B-1----:R-:W-:Y:S01]  /*49f0*/  @!P4 IMAD R3, R98, R155, R12 ;  /* 0x0000009b6203c224 */ /* 0x002fe200078e020c */
[----:B------:R-:W-:Y:S04]  /*4a00*/  BSSY B1, `(.L_x_184) ;  /* 0x0000006000017945 */ /* 0x000fe80003800000 */
[----:B------:R1:W-:Y:S01]  /*4a10*/  @!P4 STG.E.U8 desc[UR36][R6.64+0x90], R3 ;  /* 0x000090030600c986 */ /* 0x0003e2000c101124 */
[----:B------:R-:W-:Y:S05]  /*4a20*/  @P3 BRA `(.L_x_185) ;  /* 0x00000000000c3947 */ /* 0x000fea0003800000 */
[----:B--2---:R-:W1:Y:S02]  /*4a30*/  LDG.E.U8 R157, desc[UR36][R10.64+0x91] ;  /* 0x000091240a9d7981 */ /* 0x004e64000c1e1100 */
[----:B-1----:R-:W-:-:S05]  /*4a40*/  PRMT R3, R157, 0x8880, RZ ;  /* 0x000088809d037816 */ /* 0x002fca00000000ff */
[----:B------:R-:W-:-:S07]  /*4a50*/  IMAD R12, R3, R156, RZ ;  /* 0x0000009c030c7224 */ /* 0x000fce00078e02ff */
.L_x_185:
[----:B------:R-:W-:Y:S05]  /*4a60*/  BSYNC B1 ;  /* 0x0000000000017941 */ /* 0x000fea0003800000 */
.L_x_184:
[----:B------:R-:W-:Y:S01]  /*4a70*/  @!P3 IMAD R99, R99, R155, R12 ;  /* 0x0000009b6363b224 */ /* 0x000fe200078e020c */
[----:B------:R-:W-:Y:S04]  /*4a80*/  BSSY B1, `(.L_x_186) ;  /* 0x0000006000017945 */ /* 0x000fe80003800000 */
[----:B------:R0:W-:Y:S01]  /*4a90*/  @!P3 STG.E.U8 desc[UR36][R6.64+0x91], R99 ;  /* 0x000091630600b986 */ /* 0x0001e2000c101124 */
[----:B------:R-:W-:Y:S05]  /*4aa0*/  @P5 BRA `(.L_x_187) ;  /* 0x00000000000c5947 */ /* 0x000fea0003800000 */
[----:B--2---:R-:W1:Y:S02]  /*4ab0*/  LDG.E.U8 R157, desc[UR36][R8.64+0x98] ;  /* 0x00009824089d7981 */ /* 0x004e64000c1e1100 */
[----:B-1----:R-:W-:-:S05]  /*4ac0*/  PRMT R3, R157, 0x8880, RZ ;  /* 0x000088809d037816 */ /* 0x002fca00000000ff */
[----:B------:R-:W-:-:S07]  /*4ad0*/  IMAD R12, R3, R156, RZ ;  /* 0x0000009c030c7224 */ /* 0x000fce00078e02ff */
.L_x_187:
[----:B------:R-:W-:Y:S05]  /*4ae0*/  BSYNC B1 ;  /* 0x0000000000017941 */ /* 0x000fea0003800000 */
.L_x_186:
[----:B-1----:R-:W-:Y:S01]  /*4af0*/  @!P5 IMAD R3, R100, R155, R12 ;  /* 0x0000009b6403d224 */ /* 0x002fe200078e020c */
[----:B------:R-:W-:Y:S04]  /*4b00*/  BSSY B1, `(.L_x_188) ;  /* 0x0000006000017945 */ /* 0x000fe80003800000 */
[----:B------:R1:W-:Y:S01]  /*4b10*/  @!P5 STG.E.U8 desc[UR36][R4.64+0x98], R3 ;  /* 0x000098030400d986 */ /* 0x0003e2000c101124 */
[----:B------:R-:W-:Y:S05]  /*4b20*/  @P2 BRA `(.L_x_189) ;  /* 0x00000000000c2947 */ /* 0x000fea0003800000 */
[----:B--2---:R-:W1:Y:S02]  /*4b30*/  LDG.E.U8 R157, desc[UR36][R8.64+0x99] ;  /* 0x00009924089d7981 */ /* 0x004e64000c1e1100 */
[----:B-1----:R-:W-:-:S05]  /*4b40*/  PRMT R3, R157, 0x8880, RZ ;  /* 0x000088809d037816 */ /* 0x002fca00000000ff */
[----:B------:R-:W-:-:S07]  /*4b50*/  IMAD R12, R3, R156, RZ ;  /* 0x0000009c030c7224 */ /* 0x000fce00078e02ff */
.L_x_189:
[----:B------:R-:W-:Y:S05]  /*4b60*/  BSYNC B1 ;  /* 0x0000000000017941 */ /* 0x000fea0003800000 */
.L_x_188:
        /* <DEDUP_REMOVED lines=11> */
.L_x_191:
[----:B------:R-:W-:Y:S05]  /*4c20*/  BSYNC B1 ;  /* 0x0000000000017941 */ /* 0x000fea0003800000 */
.L_x_190:
[----:B-1----:R-:W-:Y:S01]  /*4c30*/  @!P4 IMAD R3, R102, R155, R12 ;  /* 0x0000009b6603c224 */ /* 0x002fe200078e020c */
[----:B------:R-:W-:Y:S04]  /*4c40*/  BSSY B1, `(.L_x_192) ;  /* 0x0000006000017945 */ /* 0x000fe80003800000 */
[----:B------:R1:W-:Y:S01]  /*4c50*/  @!P4 STG.E.U8 desc[UR36][R6.64+0x98], R3 ;  /* 0x000098030600c986 */ /* 0x0003e2000c101124 */
[----:B------:R-:W-:Y:S05]  /*4c60*/  @P3 BRA `(.L_x_193) ;  /* 0x00000000000c3947 */ /* 0x000fea0003800000 */
[----:B--2---:R-:W1:Y:S02]  /*4c70*/  LDG.E.U8 R157, desc[UR36][R10.64+0x99] ;  /* 0x000099240a9d7981 */ /* 0x004e64000c1e1100 */
[----:B-1----:R-:W-:-:S05]  /*4c80*/  PRMT R3, R157, 0x8880, RZ ;  /* 0x000088809d037816 */ /* 0x002fca00000000ff */
[----:B------:R-:W-:-:S07]  /*4c90*/  IMAD R12, R3, R156, RZ ;  /* 0x0000009c030c7224 */ /* 0x000fce00078e02ff */
.L_x_193:
[----:B------:R-:W-:Y:S05]  /*4ca0*/  BSYNC B1 ;  /* 0x0000000000017941 */ /* 0x000fea0003800000 */
.L_x_192:
[----:B------:R-:W-:Y:S01]  /*4cb0*/  @!P3 IMAD R103, R103, R155, R12 ;  /* 0x0000009b6767b224 */ /* 0x000fe200078e020c */
[----:B------:R-:W-:Y:S04]  /*4cc0*/  BSSY B1, `(.L_x_194) ;  /* 0x0000006000017945 */ /* 0x000fe80003800000 */
[----:B------:R0:W-:Y:S01]  /*4cd0*/  @!P3 STG.E.U8 desc[UR36][R6.64+0x99], R103 ;  /* 0x000099670600b986 */ /* 0x0001e2000c101124 */
[----:B------:R-:W-:Y:S05]  /*4ce0*/  @P5 BRA `(.L_x_195) ;  /* 0x00000000000c5947 */ /* 0x000fea0003800000 */
[----:B--2---:R-:W1:Y:S02]  /*4cf0*/  LDG.E.U8 R157, desc[UR36][R8.64+0xa0] ;  /* 0x0000a024089d7981 */ /* 0x004e64000c1e1100 */
[----:B-1----:R-:W-:-:S05]  /*4d00*/  PRMT R3, R157, 0x8880, RZ ;  /* 0x000088809d037816 */ /* 0x002fca00000000ff */
[----:B------:R-:W-:-:S07]  /*4d10*/  IMAD R12, R3, R156, RZ ;  /* 0x0000009c030c7224 */ /* 0x000fce00078e02ff */
.L_x_195:
[----:B------:R-:W-:Y:S05]  /*4d20*/  BSYNC B1 ;  /* 0x0000000000017941 */ /* 0x000fea0003800000 */
.L_x_194:
[----:B-1----:R-:W-:Y:S01]  /*4d30*/  @!P5 IMAD R3, R104, R155, R12 ;  /* 0x0000009b6803d224 */ /* 0x002fe200078e020c */
[----:B------:R-:W-:Y:S04]  /*4d40*/  BSSY B1, `(.L_x_196) ;  /* 0x0000006000017945 */ /* 0x000fe80003800000 */
[----:B------:R1:W-:Y:S01]  /*4d50*/  @!P5 STG.E.U8 desc[UR36][R4.64+0xa0], R3 ;  /* 0x0000a0030400d986 */ /* 0x0003e2000c101124 */
[----:B------:R-:W-:Y:S05]  /*4d60*/  @P2 BRA `(.L_x_197) ;  /* 0x00000000000c2947 */ /* 0x000fea0003800000 */
[----:B--2---:R-:W1:Y:S02]  /*4d70*/  LDG.E.U8 R157, desc[UR36][R8.64+0xa1] ;  /* 0x0000a124089d7981 */ /* 0x004e64000c1e1100 */
[----:B-1----:R-:W-:-:S05]  /*4d80*/  PRMT R3, R157, 0x8880, RZ ;  /* 0x000088809d037816 */ /* 0x002fca00000000ff */
[----:B------:R-:W-:-:S07]  /*4d90*/  IMAD R12, R3, R156, RZ ;  /* 0x0000009c030c7224 */ /* 0x000fce00078e02ff */
.L_x_197:
[----:B------:R-:W-:Y:S05]  /*4da0*/  BSYNC B1 ;  /* 0x0000000000017941 */ /* 0x000fea0003800000 */
.L_x_196:
        /* <DEDUP_REMOVED lines=11> */
.L_x_199:
[----:B------:R-:W-:Y:S05]  /*4e60*/  BSYNC B1 ;  /* 0x0000000000017941 */ /* 0x000fea0003800000 */
.L_x_198:
[----:B-1----:R-:W-:Y:S01]  /*4e70*/  @!P4 IMAD R3, R106, R155, R12 ;  /* 0x0000009b6a03c224 */ /* 0x002fe200078e020c */
[----:B------:R-:W-:Y:S04]  /*4e80*/  BSSY B1, `(.L_x_200) ;  /* 0x0000006000017945 */ /* 0x000fe80003800000 */
[----:B------:R1:W-:Y:S01]  /*4e90*/  @!P4 STG.E.U8 desc[UR36][R6.64+0xa0], R3 ;  /* 0x0000a0030600c986 */ /* 0x0003e2000c101124 */
[----:B------:R-:W-:Y:S05]  /*4ea0*/  @P3 BRA `(.L_x_201) ;  /* 0x00000000000c3947 */ /* 0x000fea0003800000 */
[----:B--2---:R-:W1:Y:S02]  /*4eb0*/  LDG.E.U8 R157, desc[UR36][R10.64+0xa1] ;  /* 0x0000a1240a9d7981 */ /* 0x004e64000c1e1100 */
[----:B-1----:R-:W-:-:S05]  /*4ec0*/  PRMT R3, R157, 0x8880, RZ ;  /* 0x000088809d037816 */ /* 0x002fca00000000ff */
[----:B------:R-:W-:-:S07]  /*4ed0*/  IMAD R12, R3, R156, RZ ;  /* 0x0000009c030c7224 */ /* 0x000fce00078e02ff */
.L_x_201:
[----:B------:R-:W-:Y:S05]  /*4ee0*/  BSYNC B1 ;  /* 0x0000000000017941 */ /* 0x000fea0003800000 */
.L_x_200:
[----:B------:R-:W-:Y:S01]  /*4ef0*/  @!P3 IMAD R107, R107, R155, R12 ;  /* 0x0000009b6b6bb224 */ /* 0x000fe200078e020c */
[----:B------:R-:W-:Y:S04]  /*4f00*/  BSSY B1, `(.L_x_202) ;  /* 0x0000006000017945 */ /* 0x000fe80003800000 */
[----:B------:R0:W-:Y:S01]  /*4f10*/  @!P3 STG.E.U8 desc[UR36][R6.64+0xa1], R107 ;  /* 0x0000a16b0600b986 */ /* 0x0001e2000c101124 */
[----:B------:R-:W-:Y:S05]  /*4f20*/  @P5 BRA `(.L_x_203) ;  /* 0x00000000000c5947 */ /* 0x000fea0003800000 */
[----:B--2---:R-:W1:Y:S02]  /*4f30*/  LDG.E.U8 R157, desc[UR36][R8.64+0xa8] ;  /* 0x0000a824089d7981 */ /* 0x004e64000c1e1100 */
[----:B-1----:R-:W-:-:S05]  /*4f40*/  PRMT R3, R157, 0x8880, RZ ;  /* 0x000088809d037816 */ /* 0x002fca00000000ff */
[----:B------:R-:W-:-:S07]  /*4f50*/  IMAD R12, R3, R156, RZ ;  /* 0x0000009c030c7224 */ /* 0x000fce00078e02ff */
.L_x_203:
[----:B------:R-:W-:Y:S05]  /*4f60*/  BSYNC B1 ;  /* 0x0000000000017941 */ /* 0x000fea0003800000 */
.L_x_202:
[----:B-1----:R-:W-:Y:S01]  /*4f70*/  @!P5 IMAD R3, R108, R155, R12 ;  /* 0x0000009b6c03d224 */ /* 0x002fe200078e020c */
[----:B------:R-:W-:Y:S04]  /*4f80*/  BSSY B1, `(.L_x_204) ;  /* 0x0000006000017945 */ /* 0x000fe80003800000 */
[----:B------:R1:W-:Y:S01]  /*4f90*/  @!P5 STG.E.U8 desc[UR36][R4.64+0xa8], R3 ;  /* 0x0000a8030400d986 */ /* 0x0003e2000c101124 */
[----:B------:R-:W-:Y:S05]  /*4fa0*/  @P2 BRA `(.L_x_205) ;  /* 0x00000000000c2947 */ /* 0x000fea0003800000 */
[----:B--2---:R-:W1:Y:S02]  /*4fb0*/  LDG.E.U8 R157, desc[UR36][R8.64+0xa9] ;  /* 0x0000a924089d7981 */ /* 0x004e64000c1e1100 */
[----:B-1----:R-:W-:-:S05]  /*4fc0*/  PRMT R3, R157, 0x8880, RZ ;  /* 0x000088809d037816 */ /* 0x002fca00000000ff */
[----:B------:R-:W-:-:S07]  /*4fd0*/  IMAD R12, R3, R156, RZ ;  /* 0x0000009c030c7224 */ /* 0x000fce00078e02ff */
.L_x_205:
[----:B------:R-:W-:Y:S05]  /*4fe0*/  BSYNC B1 ;  /* 0x0000000000017941 */ /* 0x000fea0003800000 */
.L_x_204:
        /* <DEDUP_REMOVED lines=11> */
.L_x_207:
[----:B------:R-:W-:Y:S05]  /*50a0*/  BSYNC B1 ;  /* 0x0000000000017941 */ /* 0x000fea0003800000 */
.L_x_206:
[----:B-1----:R-:W-:Y:S01]  /*50b0*/  @!P4 IMAD R3, R110, R155, R12 ;  /* 0x0000009b6e03c224 */ /* 0x002fe200078e020c */
[----:B------:R-:W-:Y:S04]  /*50c0*/  BSSY B1, `(.L_x_208) ;  /* 0x0000006000017945 */ /* 0x000fe80003800000 */
[----:B------:R1:W-:Y:S01]  /*50d0*/  @!P4 STG.E.U8 desc[UR36][R6.64+0xa8], R3 ;  /* 0x0000a8030600c986 */ /* 0x0003e2000c101124 */
[----:B------:R-:W-:Y:S05]  /*50e0*/  @P3 BRA `(.L_x_209) ;  /* 0x00000000000c3947 */ /* 0x000fea0003800000 */
[----:B--2---:R-:W1:Y:S02]  /*50f0*/  LDG.E.U8 R157, desc[UR36][R10.64+0xa9] ;  /* 0x0000a9240a9d7981 */ /* 0x004e64000c1e1100 */
[----:B-1----:R-:W-:-:S05]  /*5100*/  PRMT R3, R157, 0x8880, RZ ;  /* 0x000088809d037816 */ /* 0x002fca00000000ff */
[----:B------:R-:W-:-:S07]  /*5110*/  IMAD R12, R3, R156, RZ ;  /* 0x0000009c030c7224 */ /* 0x000fce00078e02ff */
.L_x_209:
[----:B------:R-:W-:Y:S05]  /*5120*/  BSYNC B1 ;  /* 0x0000000000017941 */ /* 0x000fea0003800000 */
.L_x_208:
[----:B------:R-:W-:Y:S01]  /*5130*/  @!P3 IMAD R111, R111, R155, R12 ;  /* 0x0000009b6f6fb224 */ /* 0x000fe200078e020c */
[----:B------:R-:W-:Y:S04]  /*5140*/  BSSY B1, `(.L_x_210) ;  /* 0x0000006000017945 */ /* 0x000fe80003800000 */
[----:B------:R0:W-:Y:S01]  /*5150*/  @!P3 STG.E.U8 desc[UR36][R6.64+0xa9], R111 ;  /* 0x0000a96f0600b986 */ /* 0x0001e2000c101124 */
[----:B------:R-:W-:Y:S05]  /*5160*/  @P5 BRA `(.L_x_211) ;  /* 0x00000000000c5947 */ /* 0x000fea0003800000 */
[----:B--2---:R-:W1:Y:S02]  /*5170*/  LDG.E.U8 R157, desc[UR36][R8.64+0xb0] ;  /* 0x0000b024089d7981 */ /* 0x004e64000c1e1100 */
[----:B-1----:R-:W-:-:S05]  /*5180*/  PRMT R3, R157, 0x8880, RZ ;  /* 0x000088809d037816 */ /* 0x002fca00000000ff */
[----:B------:R-:W-:-:S07]  /*5190*/  IMAD R12, R3, R156, RZ ;  /* 0x0000009c030c7224 */ /* 0x000fce00078e02ff */
.L_x_211:
[----:B------:R-:W-:Y:S05]  /*51a0*/  BSYNC B1 ;  /* 0x0000000000017941 */ /* 0x000fea0003800000 */
.L_x_210:
[----:B-1----:R-:W-:Y:S01]  /*51b0*/  @!P5 IMAD R3, R112, R155, R12 ;  /* 0x0000009b7003d224 */ /* 0x002fe200078e020c */
[----:B------:R-:W-:Y:S04]  /*51c0*/  BSSY B1, `(.L_x_212) ;  /* 0x0000006000017945 */ /* 0x000fe80003800000 */
[----:B------:R1:W-:Y:S01]  /*51d0*/  @!P5 STG.E.U8 desc[UR36][R4.64+0xb0], R3 ;  /* 0x0000b0030400d986 */ /* 0x0003e2000c101124 */
[----:B------:R-:W-:Y:S05]  /*51e0*/  @P2 BRA `(.L_x_213) ;  /* 0x00000000000c2947 */ /* 0x000fea0003800000 */
[----:B--2---:R-:W1:Y:S02]  /*51f0*/  LDG.E.U8 R157, desc[UR36][R8.64+0xb1] ;  /* 0x0000b124089d7981 */ /* 0x004e64000c1e1100 */
[----:B-1----:R-:W-:-:S05]  /*5200*/  PRMT R3, R157, 0x8880, RZ ;  /* 0x000088809d037816 */ /* 0x002fca00000000ff */
[----:B------:R-:W-:-:S07]  /*5210*/  IMAD R12, R3, R156, RZ ;  /* 0x0000009c030c7224 */ /* 0x000fce00078e02ff */
.L_x_213:
[----:B------:R-:W-:Y:S05]  /*5220*/  BSYNC B1 ;  /* 0x0000000000017941 */ /* 0x000fea0003800000 */
.L_x_212:
        /* <DEDUP_REMOVED lines=11> */
.L_x_215:
[----:B------:R-:W-:Y:S05]  /*52e0*/  BSYNC B1 ;  /* 0x0000000000017941 */ /* 0x000fea0003800000 */
.L_x_214:
[----:B-1----:R-:W-:Y:S01]  /*52f0*/  @!P4 IMAD R3, R114, R155, R12 ;  /* 0x0000009b7203c224 */ /* 0x002fe200078e020c */
[----:B------:R-:W-:Y:S04]  /*5300*/  BSSY B1, `(.L_x_216) ;  /* 0x0000006000017945 */ /* 0x000fe80003800000 */
[----:B------:R1:W-:Y:S01]  /*5310*/  @!P4 STG.E.U8 desc[UR36][R6.64+0xb0], R3 ;  /* 0x0000b0030600c986 */ /* 0x0003e2000c101124 */
[----:B------:R-:W-:Y:S05]  /*5320*/  @P3 BRA `(.L_x_217) ;  /* 0x00000000000c3947 */ /* 0x000fea0003800000 */
[----:B--2---:R-:W1:Y:S02]  /*5330*/  LDG.E.U8 R157, desc[UR36][R10.64+0xb1] ;  /* 0x0000b1240a9d7981 */ /* 0x004e64000c1e1100 */
[----:B-1----:R-:W-:-:S05]  /*5340*/  PRMT R3, R157, 0x8880, RZ ;  /* 0x000088809d037816 */ /* 0x002fca00000000ff */
[----:B------:R-:W-:-:S07]  /*5350*/  IMAD R12, R3, R156, RZ ;  /* 0x0000009c030c7224 */ /* 0x000fce00078e02ff */
.L_x_217:
[----:B------:R-:W-:Y:S05]  /*5360*/  BSYNC B1 ;  /* 0x0000000000017941 */ /* 0x000fea0003800000 */
.L_x_216:
[----:B------:R-:W-:Y:S01]  /*5370*/  @!P3 IMAD R115, R115, R155, R12 ;  /* 0x0000009b7373b224 */ /* 0x000fe200078e020c */
[----:B------:R-:W-:Y:S04]  /*5380*/  BSSY B1, `(.L_x_218) ;  /* 0x0000006000017945 */ /* 0x000fe80003800000 */
[----:B------:R0:W-:Y:S01]  /*5390*/  @!P3 STG.E.U8 desc[UR36][R6.64+0xb1], R115 ;  /* 0x0000b1730600b986 */ /* 0x0001e2000c101124 */
[----:B------:R-:W-:Y:S05]  /*53a0*/  @P5 BRA `(.L_x_219) ;  /* 0x00000000000c5947 */ /* 0x000fea0003800000 */
[----:B--2---:R-:W1:Y:S02]  /*53b0*/  LDG.E.U8 R157, desc[UR36][R8.64+0xb8] ;  /* 0x0000b824089d7981 */ /* 0x004e64000c1e1100 */
[----:B-1----:R-:W-:-:S05]  /*53c0*/  PRMT R3, R157, 0x8880, RZ ;  /* 0x000088809d037816 */ /* 0x002fca00000000ff */
[----:B------:R-:W-:-:S07]  /*53d0*/  IMAD R12, R3, R156, RZ ;  /* 0x0000009c030c7224 */ /* 0x000fce00078e02ff */
.L_x_219:
[----:B------:R-:W-:Y:S05]  /*53e0*/  BSYNC B1 ;  /* 0x0000000000017941 */ /* 0x000fea0003800000 */
.L_x_218:
[----:B-1----:R-:W-:Y:S01]  /*53f0*/  @!P5 IMAD R3, R116, R155, R12 ;  /* 0x0000009b7403d224 */ /* 0x002fe200078e020c */
[----:B------:R-:W-:Y:S04]  /*5400*/  BSSY B1, `(.L_x_220) ;  /* 0x0000006000017945 */ /* 0x000fe80003800000 */
[----:B------:R1:W-:Y:S01]  /*5410*/  @!P5 STG.E.U8 desc[UR36][R4.64+0xb8], R3 ;  /* 0x0000b8030400d986 */ /* 0x0003e2000c101124 */
[----:B------:R-:W-:Y:S05]  /*5420*/  @P2 BRA `(.L_x_221) ;  /* 0x00000000000c2947 */ /* 0x000fea0003800000 */
[----:B--2---:R-:W1:Y:S02]  /*5430*/  LDG.E.U8 R157, desc[UR36][R8.64+0xb9] ;  /* 0x0000b924089d7981 */ /* 0x004e64000c1e1100 */
[----:B-1----:R-:W-:-:S05]  /*5440*/  PRMT R3, R157, 0x8880, RZ ;  /* 0x000088809d037816 */ /* 0x002fca00000000ff */
[----:B------:R-:W-:-:S07]  /*5450*/  IMAD R12, R3, R156, RZ ;  /* 0x0000009c030c7224 */ /* 0x000fce00078e02ff */
.L_x_221:
[----:B------:R-:W-:Y:S05]  /*5460*/  BSYNC B1 ;  /* 0x0000000000017941 */ /* 0x000fea0003800000 */
.L_x_220:
        /* <DEDUP_REMOVED lines=11> */
.L_x_223:
[----:B------:R-:W-:Y:S05]  /*5520*/  BSYNC B1 ;  /* 0x0000000000017941 */ /* 0x000fea0003800000 */
.L_x_222:
[----:B-1----:R-:W-:Y:S01]  /*5530*/  @!P4 IMAD R3, R118, R155, R12 ;  /* 0x0000009b7603c224 */ /* 0x002fe200078e020c */
[----:B------:R-:W-:Y:S04]  /*5540*/  BSSY B1, `(.L_x_224) ;  /* 0x0000006000017945 */ /* 0x000fe80003800000 */
[----:B------:R1:W-:Y:S01]  /*5550*/  @!P4 STG.E.U8 desc[UR36][R6.64+0xb8], R3 ;  /* 0x0000b8030600c986 */ /* 0x0003e2000c101124 */
[----:B------:R-:W-:Y:S05]  /*5560*/  @P3 BRA `(.L_x_225) ;  /* 0x00000000000c3947 */ /* 0x000fea0003800000 */
[----:B--2---:R-:W1:Y:S02]  /*5570*/  LDG.E.U8 R157, desc[UR36][R10.64+0xb9] ;  /* 0x0000b9240a9d7981 */ /* 0x004e64000c1e1100 */
[----:B-1----:R-:W-:-:S05]  /*5580*/  PRMT R3, R157, 0x8880, RZ ;  /* 0x000088809d037816 */ /* 0x002fca00000000ff */
[----:B------:R-:W-:-:S07]  /*5590*/  IMAD R12, R3, R156, RZ ;  /* 0x0000009c030c7224 */ /* 0x000fce00078e02ff */
.L_x_225:
[----:B------:R-:W-:Y:S05]  /*55a0*/  BSYNC B1 ;  /* 0x0000000000017941 */ /* 0x000fea0003800000 */
.L_x_224:
[----:B------:R-:W-:Y:S01]  /*55b0*/  @!P3 IMAD R119, R119, R155, R12 ;  /* 0x0000009b7777b224 */ /* 0x000fe200078e020c */
[----:B------:R-:W-:Y:S04]  /*55c0*/  BSSY B1, `(.L_x_226) ;  /* 0x0000006000017945 */ /* 0x000fe80003800000 */
[----:B------:R0:W-:Y:S01]  /*55d0*/  @!P3 STG.E.U8 desc[UR36][R6.64+0xb9], R119 ;  /* 0x0000b9770600b986 */ /* 0x0001e2000c101124 */
[----:B------:R-:W-:Y:S05]  /*55e0*/  @P5 BRA `(.L_x_227) ;  /* 0x00000000000c5947 */ /* 0x000fea0003800000 */
[----:B--2---:R-:W1:Y:S02]  /*55f0*/  LDG.E.U8 R157, desc[UR36][R8.64+0xc0] ;  /* 0x0000c024089d7981 */ /* 0x004e64000c1e1100 */
[----:B-1----:R-:W-:-:S05]  /*5600*/  PRMT R3, R157, 0x8880, RZ ;  /* 0x000088809d037816 */ /* 0x002fca00000000ff */
[----:B------:R-:W-:-:S07]  /*5610*/  IMAD R12, R3, R156, RZ ;  /* 0x0000009c030c7224 */ /* 0x000fce00078e02ff */
.L_x_227:
[----:B------:R-:W-:Y:S05]  /*5620*/  BSYNC B1 ;  /* 0x0000000000017941 */ /* 0x000fea0003800000 */
.L_x_226:
[----:B-1----:R-:W-:Y:S01]  /*5630*/  @!P5 IMAD R3, R120, R155, R12 ;  /* 0x0000009b7803d224 */ /* 0x002fe200078e020c */
[----:B------:R-:W-:Y:S04]  /*5640*/  BSSY B1, `(.L_x_228) ;  /* 0x0000006000017945 */ /* 0x000fe80003800000 */
[----:B------:R1:W-:Y:S01]  /*5650*/  @!P5 STG.E.U8 desc[UR36][R4.64+0xc0], R3 ;  /* 0x0000c0030400d986 */ /* 0x0003e2000c101124 */
[----:B------:R-:W-:Y:S05]  /*5660*/  @P2 BRA `(.L_x_229) ;  /* 0x00000000000c2947 */ /* 0x000fea0003800000 */
[----:B--2---:R-:W1:Y:S02]  /*5670*/  LDG.E.U8 R157, desc[UR36][R8.64+0xc1] ;  /* 0x0000c124089d7981 */ /* 0x004e64000c1e1100 */
[----:B-1----:R-:W-:-:S05]  /*5680*/  PRMT R3, R157, 0x8880, RZ ;  /* 0x000088809d037816 */ /* 0x002fca00000000ff */
[----:B------:R-:W-:-:S07]  /*5690*/  IMAD R12, R3, R156, RZ ;  /* 0x0000009c030c7224 */ /* 0x000fce00078e02ff */
.L_x_229:
[----:B------:R-:W-:Y:S05]  /*56a0*/  BSYNC B1 ;  /* 0x0000000000017941 */ /* 0x000fea0003800000 */
.L_x_228:
        /* <DEDUP_REMOVED lines=11> */
.L_x_231:
[----:B------:R-:W-:Y:S05]  /*5760*/  BSYNC B1 ;  /* 0x0000000000017941 */ /* 0x000fea0003800000 */
.L_x_230:
[----:B-1----:R-:W-:Y:S01]  /*5770*/  @!P4 IMAD R3, R122, R155, R12 ;  /* 0x0000009b7a03c224 */ /* 0x002fe200078e020c */
[----:B------:R-:W-:Y:S04]  /*5780*/  BSSY B1, `(.L_x_232) ;  /* 0x0000006000017945 */ /* 0x000fe80003800000 */
[----:B------:R1:W-:Y:S01]  /*5790*/  @!P4 STG.E.U8 desc[UR36][R6.64+0xc0], R3 ;  /* 0x0000c0030600c986 */ /* 0x0003e2000c101124 */
[----:B------:R-:W-:Y:S05]  /*57a0*/  @P3 BRA `(.L_x_233) ;  /* 0x00000000000c3947 */ /* 0x000fea0003800000 */
[----:B--2---:R-:W1:Y:S02]  /*57b0*/  LDG.E.U8 R157, desc[UR36][R10.64+0xc1] ;  /* 0x0000c1240a9d7981 */ /* 0x004e64000c1e1100 */
[----:B-1----:R-:W-:-:S05]  /*57c0*/  PRMT R3, R157, 0x8880, RZ ;  /* 0x000088809d037816 */ /* 0x002fca00000000ff */
[----:B------:R-:W-:-:S07]  /*57d0*/  IMAD R12, R3, R156, RZ ;  /* 0x0000009c030c7224 */ /* 0x000fce00078e02ff */
.L_x_233:
[----:B------:R-:W-:Y:S05]  /*57e0*/  BSYNC B1 ;  /* 0x0000000000017941 */ /* 0x000fea0003800000 */
.L_x_232:
[----:B------:R-:W-:Y:S01]  /*57f0*/  @!P3 IMAD R123, R123, R155, R12 ;  /* 0x0000009b7b7bb224 */ /* 0x000fe200078e020c */
[----:B------:R-:W-:Y:S04]  /*5800*/  BSSY B1, `(.L_x_234) ;  /* 0x0000006000017945 */ /* 0x000fe80003800000 */
[----:B------:R0:W-:Y:S01]  /*5810*/  @!P3 STG.E.U8 desc[UR36][R6.64+0xc1], R123 ;  /* 0x0000c17b0600b986 */ /* 0x0001e2000c101124 */
[----:B------:R-:W-:Y:S05]  /*5820*/  @P5 BRA `(.L_x_235) ;  /* 0x00000000000c5947 */ /* 0x000fea0003800000 */
[----:B--2---:R-:W1:Y:S02]  /*5830*/  LDG.E.U8 R157, desc[UR36][R8.64+0xc8] ;  /* 0x0000c824089d7981 */ /* 0x004e64000c1e1100 */
[----:B-1----:R-:W-:-:S05]  /*5840*/  PRMT R3, R157, 0x8880, RZ ;  /* 0x000088809d037816 */ /* 0x002fca00000000ff */
[----:B------:R-:W-:-:S07]  /*5850*/  IMAD R12, R3, R156, RZ ;  /* 0x0000009c030c7224 */ /* 0x000fce00078e02ff */
.L_x_235:
[----:B------:R-:W-:Y:S05]  /*5860*/  BSYNC B1 ;  /* 0x0000000000017941 */ /* 0x000fea0003800000 */
.L_x_234:
[----:B-1----:R-:W-:Y:S01]  /*5870*/  @!P5 IMAD R3, R124, R155, R12 ;  /* 0x0000009b7c03d224 */ /* 0x002fe200078e020c */
[----:B------:R-:W-:Y:S04]  /*5880*/  BSSY B1, `(.L_x_236) ;  /* 0x0000006000017945 */ /* 0x000fe80003800000 */
[----:B------:R1:W-:Y:S01]  /*5890*/  @!P5 STG.E.U8 desc[UR36][R4.64+0xc8], R3 ;  /* 0x0000c8030400d986 */ /* 0x0003e2000c101124 */
[----:B------:R-:W-:Y:S05]  /*58a0*/  @P2 BRA `(.L_x_237) ;  /* 0x00000000000c2947 */ /* 0x000fea0003800000 */
[----:B--2---:R-:W1:Y:S02]  /*58b0*/  LDG.E.U8 R157, desc[UR36][R8.64+0xc9] ;  /* 0x0000c924089d7981 */ /* 0x004e64000c1e1100 */
[----:B-1----:R-:W-:-:S05]  /*58c0*/  PRMT R3, R157, 0x8880, RZ ;  /* 0x000088809d037816 */ /* 0x002fca00000000ff */
[----:B------:R-:W-:-:S07]  /*58d0*/  IMAD R12, R3, R156, RZ ;  /* 0x0000009c030c7224 */ /* 0x000fce00078e02ff */
.L_x_237:
[----:B------:R-:W-:Y:S05]  /*58e0*/  BSYNC B1 ;  /* 0x0000000000017941 */ /* 0x000fea0003800000 */
.L_x_236:
        /* <DEDUP_REMOVED lines=11> */
.L_x_239:
[----:B------:R-:W-:Y:S05]  /*59a0*/  BSYNC B1 ;  /* 0x0000000000017941 */ /* 0x000fea0003800000 */
.L_x_238:
[----:B-1----:R-:W-:Y:S01]  /*59b0*/  @!P4 IMAD R3, R126, R155, R12 ;  /* 0x0000009b7e03c224 */ /* 0x002fe200078e020c */
[----:B------:R-:W-:Y:S04]  /*59c0*/  BSSY B1, `(.L_x_240) ;  /* 0x0000006000017945 */ /* 0x000fe80003800000 */
[----:B------:R1:W-:Y:S01]  /*59d0*/  @!P4 STG.E.U8 desc[UR36][R6.64+0xc8], R3 ;  /* 0x0000c8030600c986 */ /* 0x0003e2000c101124 */
[----:B------:R-:W-:Y:S05]  /*59e0*/  @P3 BRA `(.L_x_241) ;  /* 0x00000000000c3947 */ /* 0x000fea0003800000 */
[----:B--2---:R-:W1:Y:S02]  /*59f0*/  LDG.E.U8 R157, desc[UR36][R10.64+0xc9] ;  /* 0x0000c9240a9d7981 */ /* 0x004e64000c1e1100 */
[----:B-1----:R-:W-:-:S05]  /*5a00*/  PRMT R3, R157, 0x8880, RZ ;  /* 0x000088809d037816 */ /* 0x002fca00000000ff */
[----:B------:R-:W-:-:S07]  /*5a10*/  IMAD R12, R3, R156, RZ ;  /* 0x0000009c030c7224 */ /* 0x000fce00078e02ff */
.L_x_241:
[----:B------:R-:W-:Y:S05]  /*5a20*/  BSYNC B1 ;  /* 0x0000000000017941 */ /* 0x000fea0003800000 */
.L_x_240:
[----:B------:R-:W-:Y:S01]  /*5a30*/  @!P3 IMAD R127, R127, R155, R12 ;  /* 0x0000009b7f7fb224 */ /* 0x000fe200078e020c */
[----:B------:R-:W-:Y:S04]  /*5a40*/  BSSY B1, `(.L_x_242) ;  /* 0x0000006000017945 */ /* 0x000fe80003800000 */
[----:B------:R0:W-:Y:S01]  /*5a50*/  @!P3 STG.E.U8 desc[UR36][R6.64+0xc9], R127 ;  /* 0x0000c97f0600b986 */ /* 0x0001e2000c101124 */
[----:B------:R-:W-:Y:S05]  /*5a60*/  @P5 BRA `(.L_x_243) ;  /* 0x00000000000c5947 */ /* 0x000fea0003800000 */
[----:B--2---:R-:W1:Y:S02]  /*5a70*/  LDG.E.U8 R157, desc[UR36][R8.64+0xd0] ;  /* 0x0000d024089d7981 */ /* 0x004e64000c1e1100 */
[----:B-1----:R-:W-:-:S05]  /*5a80*/  PRMT R3, R157, 0x8880, RZ ;  /* 0x000088809d037816 */ /* 0x002fca00000000ff */
[----:B------:R-:W-:-:S07]  /*5a90*/  IMAD R12, R3, R156, RZ ;  /* 0x0000009c030c7224 */ /* 0x000fce00078e02ff */
.L_x_243:
[----:B------:R-:W-:Y:S05]  /*5aa0*/  BSYNC B1 ;  /* 0x0000000000017941 */ /* 0x000fea0003800000 */
.L_x_242:
[----:B-1----:R-:W-:Y:S01]  /*5ab0*/  @!P5 IMAD R3, R128, R155, R12 ;  /* 0x0000009b8003d224 */ /* 0x002fe200078e020c */
[----:B------:R-:W-:Y:S04]  /*5ac0*/  BSSY B1, `(.L_x_244) ;  /* 0x0000006000017945 */ /* 0x000fe80003800000 */
[----:B------:R1:W-:Y:S01]  /*5ad0*/  @!P5 STG.E.U8 desc[UR36][R4.64+0xd0], R3 ;  /* 0x0000d0030400d986 */ /* 0x0003e2000c101124 */
[----:B------:R-:W-:Y:S05]  /*5ae0*/  @P2 BRA `(.L_x_245) ;  /* 0x00000000000c2947 */ /* 0x000fea0003800000 */
[----:B--2---:R-:W1:Y:S02]  /*5af0*/  LDG.E.U8 R157, desc[UR36][R8.64+0xd1] ;  /* 0x0000d124089d7981 */ /* 0x004e64000c1e1100 */
[----:B-1----:R-:W-:-:S05]  /*5b00*/  PRMT R3, R157, 0x8880, RZ ;  /* 0x000088809d037816 */ /* 0x002fca00000000ff */
[----:B------:R-:W-:-:S07]  /*5b10*/  IMAD R12, R3, R156, RZ ;  /* 0x0000009c030c7224 */ /* 0x000fce00078e02ff */
.L_x_245:
[----:B------:R-:W-:Y:S05]  /*5b20*/  BSYNC B1 ;  /* 0x0000000000017941 */ /* 0x000fea0003800000 */
.L_x_244:
        /* <DEDUP_REMOVED lines=11> */
.L_x_247:
[----:B------:R-:W-:Y:S05]  /*5be0*/  BSYNC B1 ;  /* 0x0000000000017941 */ /* 0x000fea0003800000 */
.L_x_246:
[----:B-1----:R-:W-:Y:S01]  /*5bf0*/  @!P4 IMAD R3, R130, R155, R12 ;  /* 0x0000009b8203c224 */ /* 0x002fe200078e020c */
[----:B------:R-:W-:Y:S04]  /*5c00*/  BSSY B1, `(.L_x_248) ;  /* 0x0000006000017945 */ /* 0x000fe80003800000 */
[----:B------:R1:W-:Y:S01]  /*5c10*/  @!P4 STG.E.U8 desc[UR36][R6.64+0xd0], R3 ;  /* 0x0000d0030600c986 */ /* 0x0003e2000c101124 */
[----:B------:R-:W-:Y:S05]  /*5c20*/  @P3 BRA `(.L_x_249) ;  /* 0x00000000000c3947 */ /* 0x000fea0003800000 */
[----:B--2---:R-:W1:Y:S02]  /*5c30*/  LDG.E.U8 R157, desc[UR36][R10.64+0xd1] ;  /* 0x0000d1240a9d7981 */ /* 0x004e64000c1e1100 */
[----:B-1----:R-:W-:-:S05]  /*5c40*/  PRMT R3, R157, 0x8880, RZ ;  /* 0x000088809d037816 */ /* 0x002fca00000000ff */
[----:B------:R-:W-:-:S07]  /*5c50*/  IMAD R12, R3, R156, RZ ;  /* 0x0000009c030c7224 */ /* 0x000fce00078e02ff */
.L_x_249:
[----:B------:R-:W-:Y:S05]  /*5c60*/  BSYNC B1 ;  /* 0x0000000000017941 */ /* 0x000fea0003800000 */
.L_x_248:
[----:B------:R-:W-:Y:S01]  /*5c70*/  @!P3 IMAD R131, R131, R155, R12 ;  /* 0x0000009b8383b224 */ /* 0x000fe200078e020c */
[----:B------:R-:W-:Y:S04]  /*5c80*/  BSSY B1, `(.L_x_250) ;  /* 0x0000006000017945 */ /* 0x000fe80003800000 */
[----:B------:R0:W-:Y:S01]  /*5c90*/  @!P3 STG.E.U8 desc[UR36][R6.64+0xd1], R131 ;  /* 0x0000d1830600b986 */ /* 0x0001e2000c101124 */
[----:B------:R-:W-:Y:S05]  /*5ca0*/  @P5 BRA `(.L_x_251) ;  /* 0x00000000000c5947 */ /* 0x000fea0003800000 */
[----:B--2---:R-:W1:Y:S02]  /*5cb0*/  LDG.E.U8 R157, desc[UR36][R8.64+0xd8] ;  /* 0x0000d824089d7981 */ /* 0x004e64000c1e1100 */
[----:B-1----:R-:W-:-:S05]  /*5cc0*/  PRMT R3, R157, 0x8880, RZ ;  /* 0x000088809d037816 */ /* 0x002fca00000000ff */
[----:B------:R-:W-:-:S07]  /*5cd0*/  IMAD R12, R3, R156, RZ ;  /* 0x0000009c030c7224 */ /* 0x000fce00078e02ff */
.L_x_251:
[----:B------:R-:W-:Y:S05]  /*5ce0*/  BSYNC B1 ;  /* 0x0000000000017941 */ /* 0x000fea0003800000 */
.L_x_250:
[----:B-1----:R-:W-:Y:S01]  /*5cf0*/  @!P5 IMAD R3, R132, R155, R12 ;  /* 0x0000009b8403d224 */ /* 0x002fe200078e020c */
[----:B------:R-:W-:Y:S04]  /*5d00*/  BSSY B1, `(.L_x_252) ;  /* 0x0000006000017945 */ /* 0x000fe80003800000 */
[----:B------:R1:W-:Y:S01]  /*5d10*/  @!P5 STG.E.U8 desc[UR36][R4.64+0xd8], R3 ;  /* 0x0000d8030400d986 */ /* 0x0003e2000c101124 */
[----:B------:R-:W-:Y:S05]  /*5d20*/  @P2 BRA `(.L_x_253) ;  /* 0x00000000000c2947 */ /* 0x000fea0003800000 */
[----:B--2---:R-:W1:Y:S02]  /*5d30*/  LDG.E.U8 R157, desc[UR36][R8.64+0xd9] ;  /* 0x0000d924089d7981 */ /* 0x004e64000c1e1100 */
[----:B-1----:R-:W-:-:S05]  /*5d40*/  PRMT R3, R157, 0x8880, RZ ;  /* 0x000088809d037816 */ /* 0x002fca00000000ff */
[----:B------:R-:W-:-:S07]  /*5d50*/  IMAD R12, R3, R156, RZ ;  /* 0x0000009c030c7224 */ /* 0x000fce00078e02ff */
.L_x_253:
[----:B------:R-:W-:Y:S05]  /*5d60*/  BSYNC B1 ;  /* 0x0000000000017941 */ /* 0x000fea0003800000 */
.L_x_252:
        /* <DEDUP_REMOVED lines=11> */
.L_x_255:
[----:B------:R-:W-:Y:S05]  /*5e20*/  BSYNC B1 ;  /* 0x0000000000017941 */ /* 0x000fea0003800000 */
.L_x_254:
[----:B-1----:R-:W-:Y:S01]  /*5e30*/  @!P4 IMAD R3, R134, R155, R12 ;  /* 0x0000009b8603c224 */ /* 0x002fe200078e020c */
[----:B------:R-:W-:Y:S04]  /*5e40*/  BSSY B1, `(.L_x_256) ;  /* 0x0000006000017945 */ /* 0x000fe80003800000 */
[----:B------:R1:W-:Y:S01]  /*5e50*/  @!P4 STG.E.U8 desc[UR36][R6.64+0xd8], R3 ;  /* 0x0000d8030600c986 */ /* 0x0003e2000c101124 */
[----:B------:R-:W-:Y:S05]  /*5e60*/  @P3 BRA `(.L_x_257) ;  /* 0x00000000000c3947 */ /* 0x000fea0003800000 */
[----:B--2---:R-:W1:Y:S02]  /*5e70*/  LDG.E.U8 R157, desc[UR36][R10.64+0xd9] ;  /* 0x0000d9240a9d7981 */ /* 0x004e64000c1e1100 */
[----:B-1----:R-:W-:-:S05]  /*5e80*/  PRMT R3, R157, 0x8880, RZ ;  /* 0x000088809d037816 */ /* 0x002fca00000000ff */
[----:B------:R-:W-:-:S07]  /*5e90*/  IMAD R12, R3, R156, RZ ;  /* 0x0000009c030c7224 */ /* 0x000fce00078e02ff */
.L_x_257:
[----:B------:R-:W-:Y:S05]  /*5ea0*/  BSYNC B1 ;  /* 0x0000000000017941 */ /* 0x000fea0003800000 */
.L_x_256:
[----:B------:R-:W-:Y:S01]  /*5eb0*/  @!P3 IMAD R135, R135, R155, R12 ;  /* 0x0000009b8787b224 */ /* 0x000fe200078e020c */
[----:B------:R-:W-:Y:S04]  /*5ec0*/  BSSY B1, `(.L_x_258) ;  /* 0x0000006000017945 */ /* 0x000fe80003800000 */
[----:B------:R0:W-:Y:S01]  /*5ed0*/  @!P3 STG.E.U8 desc[UR36][R6.64+0xd9], R135 ;  /* 0x0000d9870600b986 */ /* 0x0001e2000c101124 */
[----:B------:R-:W-:Y:S05]  /*5ee0*/  @P5 BRA `(.L_x_259) ;  /* 0x00000000000c5947 */ /* 0x000fea0003800000 */
[----:B--2---:R-:W1:Y:S02]  /*5ef0*/  LDG.E.U8 R157, desc[UR36][R8.64+0xe0] ;  /* 0x0000e024089d7981 */ /* 0x004e64000c1e1100 */
[----:B-1----:R-:W-:-:S05]  /*5f00*/  PRMT R3, R157, 0x8880, RZ ;  /* 0x000088809d037816 */ /* 0x002fca00000000ff */
[----:B------:R-:W-:-:S07]  /*5f10*/  IMAD R12, R3, R156, RZ ;  /* 0x0000009c030c7224 */ /* 0x000fce00078e02ff */
.L_x_259:
[----:B------:R-:W-:Y:S05]  /*5f20*/  BSYNC B1 ;  /* 0x0000000000017941 */ /* 0x000fea0003800000 */
.L_x_258:
[----:B-1----:R-:W-:Y:S01]  /*5f30*/  @!P5 IMAD R3, R136, R155, R12 ;  /* 0x0000009b8803d224 */ /* 0x002fe200078e020c */
[----:B------:R-:W-:Y:S04]  /*5f40*/  BSSY B1, `(.L_x_260) ;  /* 0x0000006000017945 */ /* 0x000fe80003800000 */
[----:B------:R1:W-:Y:S01]  /*5f50*/  @!P5 STG.E.U8 desc[UR36][R4.64+0xe0], R3 ;  /* 0x0000e0030400d986 */ /* 0x0003e2000c101124 */
[----:B------:R-:W-:Y:S05]  /*5f60*/  @P2 BRA `(.L_x_261) ;  /* 0x00000000000c2947 */ /* 0x000fea0003800000 */
[----:B--2---:R-:W1:Y:S02]  /*5f70*/  LDG.E.U8 R157, desc[UR36][R8.64+0xe1] ;  /* 0x0000e124089d7981 */ /* 0x004e64000c1e1100 */
[----:B-1----:R-:W-:-:S05]  /*5f80*/  PRMT R3, R157, 0x8880, RZ ;  /* 0x000088809d037816 */ /* 0x002fca00000000ff */
[----:B------:R-:W-:-:S07]  /*5f90*/  IMAD R12, R3, R156, RZ ;  /* 0x0000009c030c7224 */ /* 0x000fce00078e02ff */
.L_x_261:
[----:B------:R-:W-:Y:S05]  /*5fa0*/  BSYNC B1 ;  /* 0x0000000000017941 */ /* 0x000fea0003800000 */
.L_x_260:
        /* <DEDUP_REMOVED lines=11> */
.L_x_263:
[----:B------:R-:W-:Y:S05]  /*6060*/  BSYNC B1 ;  /* 0x0000000000017941 */ /* 0x000fea0003800000 */
.L_x_262:
[----:B-1----:R-:W-:Y:S01]  /*6070*/  @!P4 IMAD R3, R138, R155, R12 ;  /* 0x0000009b8a03c224 */ /* 0x002fe200078e020c */
[----:B------:R-:W-:Y:S04]  /*6080*/  BSSY B1, `(.L_x_264) ;  /* 0x0000006000017945 */ /* 0x000fe80003800000 */
[----:B------:R1:W-:Y:S01]  /*6090*/  @!P4 STG.E.U8 desc[UR36][R6.64+0xe0], R3 ;  /* 0x0000e0030600c986 */ /* 0x0003e2000c101124 */
[----:B------:R-:W-:Y:S05]  /*60a0*/  @P3 BRA `(.L_x_265) ;  /* 0x00000000000c3947 */ /* 0x000fea0003800000 */
[----:B--2---:R-:W1:Y:S02]  /*60b0*/  LDG.E.U8 R157, desc[UR36][R10.64+0xe1] ;  /* 0x0000e1240a9d7981 */ /* 0x004e64000c1e1100 */
[----:B-1----:R-:W-:-:S05]  /*60c0*/  PRMT R3, R157, 0x8880, RZ ;  /* 0x000088809d037816 */ /* 0x002fca00000000ff */
[----:B------:R-:W-:-:S07]  /*60d0*/  IMAD R12, R3, R156, RZ ;  /* 0x0000009c030c7224 */ /* 0x000fce00078e02ff */
.L_x_265:
[----:B------:R-:W-:Y:S05]  /*60e0*/  BSYNC B1 ;  /* 0x0000000000017941 */ /* 0x000fea0003800000 */
.L_x_264:
[----:B------:R-:W-:Y:S01]  /*60f0*/  @!P3 IMAD R139, R139, R155, R12 ;  /* 0x0000009b8b8bb224 */ /* 0x000fe200078e020c */
[----:B------:R-:W-:Y:S04]  /*6100*/  BSSY B1, `(.L_x_266) ;  /* 0x0000006000017945 */ /* 0x000fe80003800000 */
[----:B------:R0:W-:Y:S01]  /*6110*/  @!P3 STG.E.U8 desc[UR36][R6.64+0xe1], R139 ;  /* 0x0000e18b0600b986 */ /* 0x0001e2000c101124 */
[----:B------:R-:W-:Y:S05]  /*6120*/  @P5 BRA `(.L_x_267) ;  /* 0x00000000000c5947 */ /* 0x000fea0003800000 */
[----:B--2---:R-:W1:Y:S02]  /*6130*/  LDG.E.U8 R157, desc[UR36][R8.64+0xe8] ;  /* 0x0000e824089d7981 */ /* 0x004e64000c1e1100 */
[----:B-1----:R-:W-:-:S05]  /*6140*/  PRMT R3, R157, 0x8880, RZ ;  /* 0x000088809d037816 */ /* 0x002fca00000000ff */
[----:B------:R-:W-:-:S07]  /*6150*/  IMAD R12, R3, R156, RZ ;  /* 0x0000009c030c7224 */ /* 0x000fce00078e02ff */
.L_x_267:
[----:B------:R-:W-:Y:S05]  /*6160*/  BSYNC B1 ;  /* 0x0000000000017941 */ /* 0x000fea0003800000 */
.L_x_266:
[----:B-1----:R-:W-:Y:S01]  /*6170*/  @!P5 IMAD R3, R140, R155, R12 ;  /* 0x0000009b8c03d224 */ /* 0x002fe200078e020c */
[----:B------:R-:W-:Y:S04]  /*6180*/  BSSY B1, `(.L_x_268) ;  /* 0x0000006000017945 */ /* 0x000fe80003800000 */
[----:B------:R1:W-:Y:S01]  /*6190*/  @!P5 STG.E.U8 desc[UR36][R4.64+0xe8], R3 ;  /* 0x0000e8030400d986 */ /* 0x0003e2000c101124 */
[----:B------:R-:W-:Y:S05]  /*61a0*/  @P2 BRA `(.L_x_269) ;  /* 0x00000000000c2947 */ /* 0x000fea0003800000 */
[----:B--2---:R-:W1:Y:S02]  /*61b0*/  LDG.E.U8 R157, desc[UR36][R8.64+0xe9] ;  /* 0x0000e924089d7981 */ /* 0x004e64000c1e1100 */
[----:B-1----:R-:W-:-:S05]  /*61c0*/  PRMT R3, R157, 0x8880, RZ ;  /* 0x000088809d037816 */ /* 0x002fca00000000ff */
[----:B------:R-:W-:-:S07]  /*61d0*/  IMAD R12, R3, R156, RZ ;  /* 0x0000009c030c7224 */ /* 0x000fce00078e02ff */
.L_x_269:
[----:B------:R-:W-:Y:S05]  /*61e0*/  BSYNC B1 ;  /* 0x0000000000017941 */ /* 0x000fea0003800000 */
.L_x_268:
        /* <DEDUP_REMOVED lines=11> */
.L_x_271:
[----:B------:R-:W-:Y:S05]  /*62a0*/  BSYNC B1 ;  /* 0x0000000000017941 */ /* 0x000fea0003800000 */
.L_x_270:
[----:B-1----:R-:W-:Y:S01]  /*62b0*/  @!P4 IMAD R3, R142, R155, R12 ;  /* 0x0000009b8e03c224 */ /* 0x002fe200078e020c */
[----:B------:R-:W-:Y:S04]  /*62c0*/  BSSY B1, `(.L_x_272) ;  /* 0x0000006000017945 */ /* 0x000fe80003800000 */
[----:B------:R1:W-:Y:S01]  /*62d0*/  @!P4 STG.E.U8 desc[UR36][R6.64+0xe8], R3 ;  /* 0x0000e8030600c986 */ /* 0x0003e2000c101124 */
[----:B------:R-:W-:Y:S05]  /*62e0*/  @P3 BRA `(.L_x_273) ;  /* 0x00000000000c3947 */ /* 0x000fea0003800000 */
[----:B--2---:R-:W1:Y:S02]  /*62f0*/  LDG.E.U8 R157, desc[UR36][R10.64+0xe9] ;  /* 0x0000e9240a9d7981 */ /* 0x004e64000c1e1100 */
[----:B-1----:R-:W-:-:S05]  /*6300*/  PRMT R3, R157, 0x8880, RZ ;  /* 0x000088809d037816 */ /* 0x002fca00000000ff */
[----:B------:R-:W-:-:S07]  /*6310*/  IMAD R12, R3, R156, RZ ;  /* 0x0000009c030c7224 */ /* 0x000fce00078e02ff */
.L_x_273:
[----:B------:R-:W-:Y:S05]  /*6320*/  BSYNC B1 ;  /* 0x0000000000017941 */ /* 0x000fea0003800000 */
.L_x_272:
[----:B------:R-:W-:Y:S01]  /*6330*/  @!P3 IMAD R143, R143, R155, R12 ;  /* 0x0000009b8f8fb224 */ /* 0x000fe200078e020c */
[----:B------:R-:W-:Y:S04]  /*6340*/  BSSY B1, `(.L_x_274) ;  /* 0x0000006000017945 */ /* 0x000fe80003800000 */
[----:B------:R0:W-:Y:S01]  /*6350*/  @!P3 STG.E.U8 desc[UR36][R6.64+0xe9], R143 ;  /* 0x0000e98f0600b986 */ /* 0x0001e2000c101124 */
[----:B------:R-:W-:Y:S05]  /*6360*/  @P5 BRA `(.L_x_275) ;  /* 0x00000000000c5947 */ /* 0x000fea0003800000 */
[----:B--2---:R-:W1:Y:S02]  /*6370*/  LDG.E.U8 R157, desc[UR36][R8.64+0xf0] ;  /* 0x0000f024089d7981 */ /* 0x004e64000c1e1100 */
[----:B-1----:R-:W-:-:S05]  /*6380*/  PRMT R3, R157, 0x8880, RZ ;  /* 0x000088809d037816 */ /* 0x002fca00000000ff */
[----:B------:R-:W-:-:S07]  /*6390*/  IMAD R12, R3, R156, RZ ;  /* 0x0000009c030c7224 */ /* 0x000fce00078e02ff */
.L_x_275:
[----:B------:R-:W-:Y:S05]  /*63a0*/  BSYNC B1 ;  /* 0x0000000000017941 */ /* 0x000fea0003800000 */
.L_x_274:
[----:B-1----:R-:W-:Y:S01]  /*63b0*/  @!P5 IMAD R3, R144, R155, R12 ;  /* 0x0000009b9003d224 */ /* 0x002fe200078e020c */
[----:B------:R-:W-:Y:S04]  /*63c0*/  BSSY B1, `(.L_x_276) ;  /* 0x0000006000017945 */ /* 0x000fe80003800000 */
[----:B------:R1:W-:Y:S01]  /*63d0*/  @!P5 STG.E.U8 desc[UR36][R4.64+0xf0], R3 ;  /* 0x0000f0030400d986 */ /* 0x0003e2000c101124 */
[----:B------:R-:W-:Y:S05]  /*63e0*/  @P2 BRA `(.L_x_277) ;  /* 0x00000000000c2947 */ /* 0x000fea0003800000 */
[----:B--2---:R-:W1:Y:S02]  /*63f0*/  LDG.E.U8 R157, desc[UR36][R8.64+0xf1] ;  /* 0x0000f124089d7981 */ /* 0x004e64000c1e1100 */
[----:B-1----:R-:W-:-:S05]  /*6400*/  PRMT R3, R157, 0x8880, RZ ;  /* 0x000088809d037816 */ /* 0x002fca00000000ff */
[----:B------:R-:W-:-:S07]  /*6410*/  IMAD R12, R3, R156, RZ ;  /* 0x0000009c030c7224 */ /* 0x000fce00078e02ff */
.L_x_277:
[----:B------:R-:W-:Y:S05]  /*6420*/  BSYNC B1 ;  /* 0x0000000000017941 */ /* 0x000fea0003800000 */
.L_x_276:
[C---:B------:R-:W-:Y:S01]  /*6430*/  ISETP.LT.OR P4, PT, R0.reuse, 0xf1, !P0 ;  /* 0x000000f10000780c */ /* 0x040fe20004781670 */
[----:B------:R-:W-:Y:S01]  /*6440*/  @!P2 IMAD R145, R145, R155, R12 ;  /* 0x0000009b9191a224 */ /* 0x000fe200078e020c */
[----:B------:R-:W-:Y:S01]  /*6450*/  BSSY B1, `(.L_x_278) ;  /* 0x000000a000017945 */ /* 0x000fe20003800000 */
[C---:B------:R-:W-:Y:S02]  /*6460*/  ISETP.LT.OR P3, PT, R0.reuse, 0xf2, !P0 ;  /* 0x000000f20000780c */ /* 0x040fe40004761670 */
        /* <DEDUP_REMOVED lines=8> */
.L_x_279:
[----:B------:R-:W-:Y:S05]  /*64f0*/  BSYNC B1 ;  /* 0x0000000000017941 */ /* 0x000fea0003800000 */
.L_x_278:
[----:B-1----:R-:W-:Y:S01]  /*6500*/  @!P4 IMAD R3, R146, R155, R12 ;  /* 0x0000009b9203c224 */ /* 0x002fe200078e020c */
[----:B------:R-:W-:Y:S04]  /*6510*/  BSSY B1, `(.L_x_280) ;  /* 0x0000006000017945 */ /* 0x000fe80003800000 */
[----:B------:R1:W-:Y:S01]  /*6520*/  @!P4 STG.E.U8 desc[UR36][R6.64+0xf0], R3 ;  /* 0x0000f0030600c986 */ /* 0x0003e2000c101124 */
[----:B------:R-:W-:Y:S05]  /*6530*/  @P3 BRA `(.L_x_281) ;  /* 0x00000000000c3947 */ /* 0x000fea0003800000 */
[----:B--2---:R-:W1:Y:S02]  /*6540*/  LDG.E.U8 R157, desc[UR36][R10.64+0xf1] ;  /* 0x0000f1240a9d7981 */ /* 0x004e64000c1e1100 */
[----:B-1----:R-:W-:-:S05]  /*6550*/  PRMT R3, R157, 0x8880, RZ ;  /* 0x000088809d037816 */ /* 0x002fca00000000ff */
[----:B------:R-:W-:-:S07]  /*6560*/  IMAD R12, R3, R156, RZ ;  /* 0x0000009c030c7224 */ /* 0x000fce00078e02ff */
.L_x_281:
[----:B------:R-:W-:Y:S05]  /*6570*/  BSYNC B1 ;  /* 0x0000000000017941 */ /* 0x000fea0003800000 */
.L_x_280:
[----:B------:R-:W-:Y:S01]  /*6580*/  @!P3 IMAD R147, R147, R155, R12 ;  /* 0x0000009b9393b224 */ /* 0x000fe200078e020c */
[----:B------:R-:W-:Y:S04]  /*6590*/  BSSY B1, `(.L_x_282) ;  /* 0x0000006000017945 */ /* 0x000fe80003800000 */
[----:B------:R0:W-:Y:S01]  /*65a0*/  @!P3 STG.E.U8 desc[UR36][R6.64+0xf1], R147 ;  /* 0x0000f1930600b986 */ /* 0x0001e2000c101124 */
[----:B------:R-:W-:Y:S05]  /*65b0*/  @P2 BRA `(.L_x_283) ;  /* 0x00000000000c2947 */ /* 0x000fea0003800000 */
[----:B--2---:R-:W1:Y:S02]  /*65c0*/  LDG.E.U8 R157, desc[UR36][R8.64+0xf8] ;  /* 0x0000f824089d7981 */ /* 0x004e64000c1e1100 */
[----:B-1----:R-:W-:-:S05]  /*65d0*/  PRMT R3, R157, 0x8880, RZ ;  /* 0x000088809d037816 */ /* 0x002fca00000000ff */
[----:B------:R-:W-:-:S07]  /*65e0*/  IMAD R12, R3, R156, RZ ;  /* 0x0000009c030c7224 */ /* 0x000fce00078e02ff */
.L_x_283:
[----:B------:R-:W-:Y:S05]  /*65f0*/  BSYNC B1 ;  /* 0x0000000000017941 */ /* 0x000fea0003800000 */
.L_x_282:
[----:B-1----:R-:W-:Y:S01]  /*6600*/  @!P2 IMAD R3, R148, R155, R12 ;  /* 0x0000009b9403a224 */ /* 0x002fe200078e020c */
[----:B------:R-:W-:Y:S04]  /*6610*/  BSSY B1, `(.L_x_284) ;  /* 0x0000006000017945 */ /* 0x000fe80003800000 */
[----:B------:R1:W-:Y:S01]  /*6620*/  @!P2 STG.E.U8 desc[UR36][R4.64+0xf8], R3 ;  /* 0x0000f8030400a986 */ /* 0x0003e2000c101124 */
[----:B------:R-:W-:Y:S05]  /*6630*/  @P1 BRA `(.L_x_285) ;  /* 0x00000000000c1947 */ /* 0x000fea0003800000 */
[----:B--2---:R-:W1:Y:S02]  /*6640*/  LDG.E.U8 R157, desc[UR36][R8.64+0xf9] ;  /* 0x0000f924089d7981 */ /* 0x004e64000c1e1100 */
[----:B-1----:R-:W-:-:S05]  /*6650*/  PRMT R3, R157, 0x8880, RZ ;  /* 0x000088809d037816 */ /* 0x002fca00000000ff */
[----:B------:R-:W-:-:S07]  /*6660*/  IMAD R12, R3, R156, RZ ;  /* 0x0000009c030c7224 */ /* 0x000fce00078e02ff */
.L_x_285:
[----:B------:R-:W-:Y:S05]  /*6670*/  BSYNC B1 ;  /* 0x0000000000017941 */ /* 0x000fea0003800000 */
.L_x_284:
[----:B------:R-:W-:Y:S01]  /*6680*/  @!P1 IMAD R149, R149, R155, R12 ;  /* 0x0000009b95959224 */ /* 0x000fe200078e020c */
[----:B------:R-:W-:Y:S04]  /*6690*/  BSSY B1, `(.L_x_286) ;  /* 0x0000006000017945 */ /* 0x000fe80003800000 */
[----:B------:R0:W-:Y:S01]  /*66a0*/  @!P1 STG.E.U8 desc[UR36][R4.64+0xf9], R149 ;  /* 0x0000f99504009986 */ /* 0x0001e2000c101124 */
[----:B------:R-:W-:Y:S05]  /*66b0*/  @P5 BRA `(.L_x_287) ;  /* 0x00000000000c5947 */ /* 0x000fea0003800000 */
[----:B--2---:R-:W1:Y:S02]  /*66c0*/  LDG.E.U8 R157, desc[UR36][R10.64+0xf8] ;  /* 0x0000f8240a9d7981 */ /* 0x004e64000c1e1100 */
[----:B-1----:R-:W-:-:S05]  /*66d0*/  PRMT R3, R157, 0x8880, RZ ;  /* 0x000088809d037816 */ /* 0x002fca00000000ff */
[----:B------:R-:W-:-:S07]  /*66e0*/  IMAD R12, R3, R156, RZ ;  /* 0x0000009c030c7224 */ /* 0x000fce00078e02ff */
.L_x_287:
[----:B------:R-:W-:Y:S05]  /*66f0*/  BSYNC B1 ;  /* 0x0000000000017941 */ /* 0x000fea0003800000 */
.L_x_286:
[----:B-1----:R-:W-:Y:S01]  /*6700*/  @!P5 IMAD R3, R150, R155, R12 ;  /* 0x0000009b9603d224 */ /* 0x002fe200078e020c */
[----:B------:R-:W-:Y:S01]  /*6710*/  ISETP.LT.OR P0, PT, R0, 0xfa, !P0 ;  /* 0x000000fa0000780c */ /* 0x000fe20004701670 */
[----:B------:R-:W-:Y:S03]  /*6720*/  BSSY B1, `(.L_x_288) ;  /* 0x0000006000017945 */ /* 0x000fe60003800000 */
[----:B------:R1:W-:Y:S09]  /*6730*/  @!P5 STG.E.U8 desc[UR36][R6.64+0xf8], R3 ;  /* 0x0000f8030600d986 */ /* 0x0003f2000c101124 */
[----:B------:R-:W-:Y:S05]  /*6740*/  @P0 BRA `(.L_x_289) ;  /* 0x00000000000c0947 */ /* 0x000fea0003800000 */
[----:B--2---:R-:W1:Y:S02]  /*6750*/  LDG.E.U8 R157, desc[UR36][R10.64+0xf9] ;  /* 0x0000f9240a9d7981 */ /* 0x004e64000c1e1100 */
[----:B-1----:R-:W-:-:S05]  /*6760*/  PRMT R3, R157, 0x8880, RZ ;  /* 0x000088809d037816 */ /* 0x002fca00000000ff */
[----:B------:R-:W-:-:S07]  /*6770*/  IMAD R12, R3, R156, RZ ;  /* 0x0000009c030c7224 */ /* 0x000fce00078e02ff */
.L_x_289:
[----:B------:R-:W-:Y:S05]  /*6780*/  BSYNC B1 ;  /* 0x0000000000017941 */ /* 0x000fea0003800000 */
.L_x_288:
[----:B------:R-:W-:Y:S01]  /*6790*/  IMAD R151, R151, R155, R12 ;  /* 0x0000009b97977224 */ /* 0x000fe200078e020c */
[----:B------:R-:W-:Y:S06]  /*67a0*/  @P0 BRA `(.L_x_290) ;  /* 0x0000001800100947 */ /* 0x000fec0003800000 */
[----:B------:R0:W-:Y:S01]  /*67b0*/  STG.E.U8 desc[UR36][R6.64+0xf9], R151 ;  /* 0x0000f99706007986 */ /* 0x0001e2000c101124 */
[----:B------:R-:W-:Y:S05]  /*67c0*/  BRA `(.L_x_290) ;  /* 0x0000001800087947 */ /* 0x000fea0003800000 */
.L_x_33:
[C---:B------:R-:W-:Y:S02]  /*67d0*/  ISETP.GE.AND P1, PT, R162.reuse, 0x1, PT ;  /* 0x00000001a200780c */ /* 0x040fe40003f26270 */
[----:B------:R-:W-:Y:S02]  /*67e0*/  ISETP.GE.AND P0, PT, R162, 0x9, PT ;  /* 0x00000009a200780c */ /* 0x000fe40003f06270 */
[C---:B------:R-:W-:Y:S02]  /*67f0*/  ISETP.LT.OR P4, PT, R0.reuse, 0x1, !P1 ;  /* 0x000000010000780c */ /* 0x040fe40004f81670 */
[C---:B------:R-:W-:Y:S02]  /*6800*/  ISETP.LT.OR P3, PT, R0.reuse, 0x2, !P1 ;  /* 0x000000020000780c */ /* 0x040fe40004f61670 */
[C---:B------:R-:W-:Y:S02]  /*6810*/  ISETP.LT.OR P2, PT, R0.reuse, 0x1, !P0 ;  /* 0x000000010000780c */ /* 0x040fe40004741670 */
[----:B------:R-:W-:-:S07]  /*6820*/  ISETP.LT.OR P5, PT, R0, 0x2, !P0 ;  /* 0x000000020000780c */ /* 0x000fce00047a1670 */
[-C--:B------:R-:W-:Y:S02]  /*6830*/  @!P4 IMAD R3, R24, R155.reuse, RZ ;  /* 0x0000009b1803c224 */ /* 0x080fe400078e02ff */
[-C--:B------:R-:W-:Y:S02]  /*6840*/  @!P3 IMAD R25, R25, R155.reuse, RZ ;  /* 0x0000009b1919b224 */ /* 0x080fe400078e02ff */
[-C--:B------:R-:W-:Y:S01]  /*6850*/  @!P2 IMAD R9, R26, R155.reuse, RZ ;  /* 0x0000009b1a09a224 */ /* 0x080fe200078e02ff */
[----:B------:R0:W-:Y:S01]  /*6860*/  @!P4 STG.E.U8 desc[UR36][R4.64], R3 ;  /* 0x000000030400c986 */ /* 0x0001e2000c101124 */
[C---:B------:R-:W-:Y:S01]  /*6870*/  ISETP.LT.OR P4, PT, R0.reuse, 0x9, !P1 ;  /* 0x000000090000780c */ /* 0x040fe20004f81670 */
[----:B------:R-:W-:Y:S02]  /*6880*/  @!P5 IMAD R27, R27, R155, RZ ;  /* 0x0000009b1b1bd224 */ /* 0x000fe400078e02ff */
[----:B------:R-:W-:Y:S01]  /*6890*/  @!P3 STG.E.U8 desc[UR36][R4.64+0x1], R25 ;  /* 0x000001190400b986 */ /* 0x000fe2000c101124 */
[----:B------:R-:W-:-:S03]  /*68a0*/  ISETP.LT.OR P3, PT, R0, 0xa, !P1 ;  /* 0x0000000a0000780c */ /* 0x000fc60004f61670 */
[----:B------:R1:W-:Y:S01]  /*68b0*/  @!P2 STG.E.U8 desc[UR36][R6.64], R9 ;  /* 0x000000090600a986 */ /* 0x0003e2000c101124 */
[----:B------:R-:W-:-:S03]  /*68c0*/  ISETP.LT.OR P2, PT, R0, 0x9, !P0 ;  /* 0x000000090000780c */ /* 0x000fc60004741670 */
[----:B------:R-:W-:Y:S01]  /*68d0*/  @!P5 STG.E.U8 desc[UR36][R6.64+0x1], R27 ;  /* 0x0000011b0600d986 */ /* 0x000fe2000c101124 */
[----:B------:R-:W-:Y:S01]  /*68e0*/  ISETP.LT.OR P5, PT, R0, 0xa, !P0 ;  /* 0x0000000a0000780c */ /* 0x000fe200047a1670 */
[----:B------:R-:W-:-:S04]  /*68f0*/  @!P4 IMAD R11, R28, R155, RZ ;  /* 0x0000009b1c0bc224 */ /* 0x000fc800078e02ff */
[-C--:B------:R-:W-:Y:S01]  /*6900*/  @!P3 IMAD R29, R29, R155.reuse, RZ ;  /* 0x0000009b1d1db224 */ /* 0x080fe200078e02ff */
[----:B------:R-:W-:Y:S01]  /*6910*/  @!P4 STG.E.U8 desc[UR36][R4.64+0x8], R11 ;  /* 0x0000080b0400c986 */ /* 0x000fe2000c101124 */
[----:B------:R-:W-:Y:S02]  /*6920*/  ISETP.LT.OR P4, PT, R0, 0x11, !P1 ;  /* 0x000000110000780c */ /* 0x000fe40004f81670 */
[-C--:B0-----:R-:W-:Y:S01]  /*6930*/  @!P2 IMAD R3, R30, R155.reuse, RZ ;  /* 0x0000009b1e03a224 */ /* 0x081fe200078e02ff */
[----:B------:R-:W-:Y:S01]  /*6940*/  @!P3 STG.E.U8 desc[UR36][R4.64+0x9], R29 ;  /* 0x0000091d0400b986 */ /* 0x000fe2000c101124 */
[C---:B------:R-:W-:Y:S02]  /*6950*/  ISETP.LT.OR P3, PT, R0.reuse, 0x12, !P1 ;  /* 0x000000120000780c */ /* 0x040fe40004f61670 */
[----:B------:R-:W-:Y:S01]  /*6960*/  @!P5 IMAD R31, R31, R155, RZ ;  /* 0x0000009b1f1fd224 */ /* 0x000fe200078e02ff */
[----:B------:R0:W-:Y:S01]  /*6970*/  @!P2 STG.E.U8 desc[UR36][R6.64+0x8], R3 ;  /* 0x000008030600a986 */ /* 0x0001e2000c101124 */
[----:B------:R-:W-:-:S03]  /*6980*/  ISETP.LT.OR P2, PT, R0, 0x11, !P0 ;  /* 0x000000110000780c */ /* 0x000fc60004741670 */
[----:B------:R-:W-:Y:S01]  /*6990*/  @!P5 STG.E.U8 desc[UR36][R6.64+0x9], R31 ;  /* 0x0000091f0600d986 */ /* 0x000fe2000c101124 */
[----:B------:R-:W-:Y:S01]  /*69a0*/  ISETP.LT.OR P5, PT, R0, 0x12, !P0 ;  /* 0x000000120000780c */ /* 0x000fe200047a1670 */
[----:B-1----:R-:W-:-:S04]  /*69b0*/  @!P4 IMAD R9, R32, R155, RZ ;  /* 0x0000009b2009c224 */ /* 0x002fc800078e02ff */
        /* <DEDUP_REMOVED lines=301> */
[----:B------:R1:W-:Y:S01]  /*7c90*/  @!P4 STG.E.U8 desc[UR36][R4.64+0xd8], R11 ;  /* 0x0000d80b0400c986 */ /* 0x0003e2000c101124 */
        /* <DEDUP_REMOVED lines=13> */
[-C--:B-1----:R-:W-:Y:S01]  /*7d70*/  @!P2 IMAD R11, R138, R155.reuse, RZ ;  /* 0x0000009b8a0ba224 */ /* 0x082fe200078e02ff */
[----:B------:R-:W-:Y:S01]  /*7d80*/  @!P3 STG.E.U8 desc[UR36][R4.64+0xe1], R137 ;  /* 0x0000e1890400b986 */ /* 0x000fe2000c101124 */
[C---:B------:R-:W-:Y:S02]  /*7d90*/  ISETP.LT.OR P3, PT, R0.reuse, 0xea, !P1 ;  /* 0x000000ea0000780c */ /* 0x040fe40004f61670 */
[----:B------:R-:W-:Y:S01]  /*7da0*/  @!P5 IMAD R139, R139, R155, RZ ;  /* 0x0000009b8b8bd224 */ /* 0x000fe200078e02ff */
[----:B------:R1:W-:Y:S01]  /*7db0*/  @!P2 STG.E.U8 desc[UR36][R6.64+0xe0], R11 ;  /* 0x0000e00b0600a986 */ /* 0x0003e2000c101124 */
[----:B------:R-:W-:-:S03]  /*7dc0*/  ISETP.LT.OR P2, PT, R0, 0xe9, !P0 ;  /* 0x000000e90000780c */ /* 0x000fc60004741670 */
[----:B------:R-:W-:Y:S01]  /*7dd0*/  @!P5 STG.E.U8 desc[UR36][R6.64+0xe1], R139 ;  /* 0x0000e18b0600d986 */ /* 0x000fe2000c101124 */
[----:B------:R-:W-:Y:S01]  /*7de0*/  ISETP.LT.OR P5, PT, R0, 0xea, !P0 ;  /* 0x000000ea0000780c */ /* 0x000fe200047a1670 */
[----:B0-----:R-:W-:-:S04]  /*7df0*/  @!P4 IMAD R3, R140, R155, RZ ;  /* 0x0000009b8c03c224 */ /* 0x001fc800078e02ff */
[-C--:B------:R-:W-:Y:S01]  /*7e00*/  @!P3 IMAD R141, R141, R155.reuse, RZ ;  /* 0x0000009b8d8db224 */ /* 0x080fe200078e02ff */
[----:B------:R0:W-:Y:S01]  /*7e10*/  @!P4 STG.E.U8 desc[UR36][R4.64+0xe8], R3 ;  /* 0x0000e8030400c986 */ /* 0x0001e2000c101124 */
[----:B------:R-:W-:Y:S02]  /*7e20*/  ISETP.LT.OR P4, PT, R0, 0xf2, !P1 ;  /* 0x000000f20000780c */ /* 0x000fe40004f81670 */
[-C--:B---3--:R-:W-:Y:S01]  /*7e30*/  @!P2 IMAD R9, R142, R155.reuse, RZ ;  /* 0x0000009b8e09a224 */ /* 0x088fe200078e02ff */
[----:B------:R-:W-:Y:S01]  /*7e40*/  @!P3 STG.E.U8 desc[UR36][R4.64+0xe9], R141 ;  /* 0x0000e98d0400b986 */ /* 0x000fe2000c101124 */
[C---:B------:R-:W-:Y:S02]  /*7e50*/  ISETP.LT.OR P3, PT, R0.reuse, 0xf1, !P1 ;  /* 0x000000f10000780c */ /* 0x040fe40004f61670 */
[----:B------:R-:W-:Y:S01]  /*7e60*/  @!P5 IMAD R143, R143, R155, RZ ;  /* 0x0000009b8f8fd224 */ /* 0x000fe200078e02ff */
[----:B------:R-:W-:Y:S01]  /*7e70*/  @!P2 STG.E.U8 desc[UR36][R6.64+0xe8], R9 ;  /* 0x0000e8090600a986 */ /* 0x000fe2000c101124 */
[----:B------:R-:W-:-:S03]  /*7e80*/  ISETP.LT.OR P2, PT, R0, 0xf1, !P0 ;  /* 0x000000f10000780c */ /* 0x000fc60004741670 */
[----:B------:R-:W-:Y:S01]  /*7e90*/  @!P5 STG.E.U8 desc[UR36][R6.64+0xe9], R143 ;  /* 0x0000e98f0600d986 */ /* 0x000fe2000c101124 */
[----:B------:R-:W-:Y:S01]  /*7ea0*/  ISETP.LT.OR P5, PT, R0, 0xf9, !P0 ;  /* 0x000000f90000780c */ /* 0x000fe200047a1670 */
[----:B------:R-:W-:-:S04]  /*7eb0*/  @!P4 IMAD R145, R145, R155, RZ ;  /* 0x0000009b9191c224 */ /* 0x000fc800078e02ff */
[-C--:B-1----:R-:W-:Y:S01]  /*7ec0*/  @!P3 IMAD R11, R144, R155.reuse, RZ ;  /* 0x0000009b900bb224 */ /* 0x082fe200078e02ff */
[----:B------:R-:W-:Y:S01]  /*7ed0*/  @!P4 STG.E.U8 desc[UR36][R4.64+0xf1], R145 ;  /* 0x0000f1910400c986 */ /* 0x000fe2000c101124 */
[C---:B------:R-:W-:Y:S02]  /*7ee0*/  ISETP.LT.OR P4, PT, R0.reuse, 0xf2, !P0 ;  /* 0x000000f20000780c */ /* 0x040fe40004781670 */
[C---:B------:R-:W-:Y:S01]  /*7ef0*/  ISETP.LT.OR P0, PT, R0.reuse, 0xfa, !P0 ;  /* 0x000000fa0000780c */ /* 0x040fe20004701670 */
[----:B------:R1:W-:Y:S01]  /*7f00*/  @!P3 STG.E.U8 desc[UR36][R4.64+0xf0], R11 ;  /* 0x0000f00b0400b986 */ /* 0x0003e2000c101124 */
[----:B------:R-:W-:Y:S01]  /*7f10*/  ISETP.LT.OR P3, PT, R0, 0xf9, !P1 ;  /* 0x000000f90000780c */ /* 0x000fe20004f61670 */
[----:B0-----:R-:W-:Y:S01]  /*7f20*/  @!P2 IMAD R3, R146, R155, RZ ;  /* 0x0000009b9203a224 */ /* 0x001fe200078e02ff */
[----:B------:R-:W-:-:S04]  /*7f30*/  ISETP.LT.OR P1, PT, R0, 0xfa, !P1 ;  /* 0x000000fa0000780c */ /* 0x000fc80004f21670 */
[----:B------:R0:W-:Y:S03]  /*7f40*/  @!P2 STG.E.U8 desc[UR36][R6.64+0xf0], R3 ;  /* 0x0000f0030600a986 */ /* 0x0001e6000c101124 */
[-C--:B------:R-:W-:Y:S02]  /*7f50*/  @!P4 IMAD R147, R147, R155.reuse, RZ ;  /* 0x0000009b9393c224 */ /* 0x080fe400078e02ff */
[-C--:B-1----:R-:W-:Y:S02]  /*7f60*/  @!P5 IMAD R11, R150, R155.reuse, RZ ;  /* 0x0000009b960bd224 */ /* 0x082fe400078e02ff */
[-C--:B------:R-:W-:Y:S01]  /*7f70*/  @!P3 IMAD R9, R148, R155.reuse, RZ ;  /* 0x0000009b9409b224 */ /* 0x080fe200078e02ff */
[----:B------:R0:W-:Y:S01]  /*7f80*/  @!P4 STG.E.U8 desc[UR36][R6.64+0xf1], R147 ;  /* 0x0000f1930600c986 */ /* 0x0001e2000c101124 */
[-C--:B------:R-:W-:Y:S02]  /*7f90*/  @!P1 IMAD R149, R149, R155.reuse, RZ ;  /* 0x0000009b95959224 */ /* 0x080fe400078e02ff */
[----:B------:R-:W-:Y:S01]  /*7fa0*/  @!P0 IMAD R151, R151, R155, RZ ;  /* 0x0000009b97978224 */ /* 0x000fe200078e02ff */
[----:B------:R0:W-:Y:S04]  /*7fb0*/  @!P3 STG.E.U8 desc[UR36][R4.64+0xf8], R9 ;  /* 0x0000f8090400b986 */ /* 0x0001e8000c101124 */
[----:B------:R0:W-:Y:S04]  /*7fc0*/  @!P1 STG.E.U8 desc[UR36][R4.64+0xf9], R149 ;  /* 0x0000f99504009986 */ /* 0x0001e8000c101124 */
[----:B------:R0:W-:Y:S04]  /*7fd0*/  @!P5 STG.E.U8 desc[UR36][R6.64+0xf8], R11 ;  /* 0x0000f80b0600d986 */ /* 0x0001e8000c101124 */
[----:B------:R0:W-:Y:S02]  /*7fe0*/  @!P0 STG.E.U8 desc[UR36][R6.64+0xf9], R151 ;  /* 0x0000f99706008986 */ /* 0x0001e4000c101124 */
.L_x_290:
[----:B------:R-:W-:Y:S05]  /*7ff0*/  BSYNC B0 ;  /* 0x0000000000007941 */ /* 0x000fea0003800000 */
.L_x_32:
[----:B------:R-:W-:Y:S01]  /*8000*/  ULDC UR4, c[0x0][0xc] ;  /* 0x0000030000047ab9 */ /* 0x000fe20000000800 */
[----:B------:R-:W-:Y:S01]  /*8010*/  ULDC UR5, c[0x0][0x10] ;  /* 0x0000040000057ab9 */ /* 0x000fe20000000800 */
[----:B01----:R-:W0:Y:S01]  /*8020*/  LDC R3, c[0x0][0x14] ;  /* 0x00000500ff037b82 */ /* 0x003e220000000800 */
[----:B------:R-:W-:Y:S01]  /*8030*/  UIMAD.WIDE.U32 UR4, UR4, UR5, URZ ;  /* 0x00000005040472a5 */ /* 0x000fe2000f8e003f */
[----:B------:R-:W-:Y:S01]  /*8040*/  PRMT R0, RZ, 0x7610, R0 ;  /* 0x00007610ff007816 */ /* 0x000fe20000000000 */
[----:B------:R-:W-:Y:S02]  /*8050*/  IMAD.MOV.U32 R153, RZ, RZ, -0x1 ;  /* 0xffffffffff997424 */ /* 0x000fe400078e00ff */
[----:B------:R-:W-:Y:S02]  /*8060*/  IMAD.MOV.U32 R22, RZ, RZ, -0x1 ;  /* 0xffffffffff167424 */ /* 0x000fe400078e00ff */
[----:B0-----:R-:W-:-:S04]  /*8070*/  IMAD.WIDE.U32 R16, R3, UR4, R16 ;  /* 0x0000000403107c25 */ /* 0x001fc8000f8e0010 */
[----:B------:R-:W-:Y:S01]  /*8080*/  IMAD R3, R3, UR5, RZ ;  /* 0x0000000503037c24 */ /* 0x000fe2000f8e02ff */
[----:B------:R-:W-:Y:S02]  /*8090*/  ULDC.64 UR4, c[0x0][0x650] ;  /* 0x0001940000047ab9 */ /* 0x000fe40000000a00 */
[----:B------:R-:W-:Y:S01]  /*80a0*/  ISETP.GE.U32.AND P0, PT, R16, UR4, PT ;  /* 0x0000000410007c0c */ /* 0x000fe2000bf06070 */
[----:B------:R-:W-:-:S05]  /*80b0*/  IMAD.IADD R17, R17, 0x1, R3 ;  /* 0x0000000111117824 */ /* 0x000fca00078e0203 */
[----:B------:R-:W-:-:S13]  /*80c0*/  ISETP.GE.U32.AND.EX P0, PT, R17, UR5, PT, P0 ;  /* 0x0000000511007c0c */ /* 0x000fda000bf06100 */
[----:B------:R-:W-:Y:S05]  /*80d0*/  @P0 BRA `(.L_x_291) ;  /* 0x0000000400640947 */ /* 0x000fea0003800000 */
[----:B------:R-:W0:Y:S01]  /*80e0*/  S2R R12, SR_CTAID.X ;  /* 0x00000000000c7919 */ /* 0x000e220000002500 */
[----:B------:R-:W1:Y:S01]  /*80f0*/  LDC.64 R10, c[0x0][0x628] ;  /* 0x00018a00ff0a7b82 */ /* 0x000e620000000a00 */
[----:B------:R-:W-:Y:S01]  /*8100*/  ULDC UR4, c[0x0][0x150] ;  /* 0x0000540000047ab9 */ /* 0x000fe20000000800 */
[----:B------:R-:W-:Y:S01]  /*8110*/  IMAD.MOV.U32 R8, RZ, RZ, R16 ;  /* 0x000000ffff087224 */ /* 0x000fe200078e0010 */
[----:B------:R-:W0:Y:S01]  /*8120*/  S2R R24, SR_CTAID.Y ;  /* 0x0000000000187919 */ /* 0x000e220000002600 */
[----:B------:R-:W-:-:S04]  /*8130*/  IMAD.MOV.U32 R9, RZ, RZ, R17 ;  /* 0x000000ffff097224 */ /* 0x000fc800078e0011 */
[----:B------:R-:W2:Y:S08]  /*8140*/  LDC R21, c[0x0][0x144] ;  /* 0x00005100ff157b82 */ /* 0x000eb00000000800 */
[----:B------:R-:W2:Y:S08]  /*8150*/  LDC R0, c[0x0][0x630] ;  /* 0x00018c00ff007b82 */ /* 0x000eb00000000800 */
[----:B------:R-:W2:Y:S01]  /*8160*/  LDC.64 R14, c[0x0][0x620] ;  /* 0x00018800ff0e7b82 */ /* 0x000ea20000000a00 */
[----:B-1----:R-:W-:-:S04]  /*8170*/  ISETP.NE.U32.AND P0, PT, R10, RZ, PT ;  /* 0x000000ff0a00720c */ /* 0x002fc80003f05070 */
[----:B------:R-:W-:Y:S02]  /*8180*/  ISETP.NE.AND.EX P0, PT, R11, RZ, PT, P0 ;  /* 0x000000ff0b00720c */ /* 0x000fe40003f05300 */
[----:B0-----:R-:W-:-:S05]  /*8190*/  I2FP.F32.U32 R3, R12 ;  /* 0x0000000c00037245 */ /* 0x001fca0000201000 */
[----:B------:R-:W-:-:S04]  /*81a0*/  FMUL R3, R3, UR4 ;  /* 0x0000000403037c20 */ /* 0x000fc80008400000 */
[----:B------:R0:W1:Y:S02]  /*81b0*/  F2I.U32.TRUNC.NTZ R20, R3 ;  /* 0x0000000300147305 */ /* 0x000064000020f000 */
[----:B------:R-:W-:Y:S05]  /*81c0*/  @!P0 BRA `(.L_x_292) ;  /* 0x0000000000288947 */ /* 0x000fea0003800000 */
[----:B0-----:R-:W0:Y:S02]  /*81d0*/  LDC R3, c[0x0][0x634] ;  /* 0x00018d00ff037b82 */ /* 0x001e240000000800 */
[----:B0-----:R-:W-:-:S05]  /*81e0*/  IADD3 R3, P0, R16, R3, RZ ;  /* 0x0000000310037210 */ /* 0x001fca0007f1e0ff */
[----:B------:R-:W-:-:S04]  /*81f0*/  IMAD.X R13, RZ, RZ, R17, P0 ;  /* 0x000000ffff0d7224 */ /* 0x000fc800000e0611 */
[----:B---3--:R-:W-:-:S04]  /*8200*/  IMAD.WIDE.U32 R4, R13, R10, RZ ;  /* 0x0000000a0d047225 */ /* 0x008fc800078e00ff */
[----:B----4-:R-:W-:-:S04]  /*8210*/  IMAD.WIDE.U32 R6, P0, R3, R11, R4 ;  /* 0x0000000b03067225 */ /* 0x010fc80007800004 */
[----:B------:R-:W-:-:S04]  /*8220*/  IMAD.WIDE.U32 R4, R3, R10, RZ ;  /* 0x0000000a03047225 */ /* 0x000fc800078e00ff */
[----:B------:R-:W-:Y:S01]  /*8230*/  IMAD.X R9, RZ, RZ, RZ, P0 ;  /* 0x000000ffff097224 */ /* 0x000fe200000e06ff */
[----:B------:R-:W-:Y:S01]  /*8240*/  IADD3 RZ, P0, R5, R6, RZ ;  /* 0x0000000605ff7210 */ /* 0x000fe20007f1e0ff */
[----:B------:R-:W-:-:S04]  /*8250*/  IMAD.MOV.U32 R8, RZ, RZ, R7 ;  /* 0x000000ffff087224 */ /* 0x000fc800078e0007 */
[----:B------:R-:W-:-:S08]  /*8260*/  IMAD.WIDE.U32.X R8, R13, R11, R8, P0 ;  /* 0x0000000b0d087225 */ /* 0x000fd000000e0408 */
.L_x_292:
[----:B------:R-:W3:Y:S01]  /*8270*/  LDC.64 R28, c[0x0][0x640] ;  /* 0x00019000ff1c7b82 */ /* 0x000ee20000000a00 */
[-CC-:B--2---:R-:W-:Y:S01]  /*8280*/  SHF.R.U64 R22, R8, R0.reuse, R9.reuse ;  /* 0x0000000008167219 */ /* 0x184fe20000001209 */
[----:B-1----:R-:W-:Y:S01]  /*8290*/  IMAD.MOV R20, RZ, RZ, -R20 ;  /* 0x000000ffff147224 */ /* 0x002fe200078e0a14 */
[----:B------:R-:W-:Y:S01]  /*82a0*/  SHF.R.U32.HI R0, RZ, R0, R9 ;  /* 0x00000000ff007219 */ /* 0x000fe20000011609 */
[----:B------:R-:W-:Y:S01]  /*82b0*/  ULDC UR4, c[0x0][0x154] ;  /* 0x0000550000047ab9 */ /* 0x000fe20000000800 */
[----:B0-----:R-:W-:Y:S01]  /*82c0*/  IADD3 R3, P0, RZ, -R22, RZ ;  /* 0x80000016ff037210 */ /* 0x001fe20007f1e0ff */
[----:B------:R-:W-:Y:S02]  /*82d0*/  IMAD R21, R21, R20, R12 ;  /* 0x0000001415157224 */ /* 0x000fe400078e020c */
[----:B----4-:R-:W0:Y:S01]  /*82e0*/  LDC R6, c[0x0][0x618] ;  /* 0x00018600ff067b82 */ /* 0x010e220000000800 */
[----:B------:R-:W-:Y:S02]  /*82f0*/  IMAD.MOV.U32 R7, RZ, RZ, 0x1 ;  /* 0x00000001ff077424 */ /* 0x000fe400078e00ff */
[----:B---3--:R-:W-:-:S04]  /*8300*/  IMAD.X R5, RZ, RZ, ~R0, P0 ;  /* 0x000000ffff057224 */ /* 0x008fc800000e0e00 */
[-C--:B------:R-:W-:Y:S01]  /*8310*/  IMAD R0, R5, R14.reuse, RZ ;  /* 0x0000000e05007224 */ /* 0x080fe200078e02ff */
[----:B------:R-:W1:Y:S01]  /*8320*/  LDC R8, c[0x0][0x608] ;  /* 0x00018200ff087b82 */ /* 0x000e620000000800 */
[----:B------:R-:W-:-:S04]  /*8330*/  IMAD.WIDE.U32 R4, R3, R14, R16 ;  /* 0x0000000e03047225 */ /* 0x000fc800078e0010 */
[----:B------:R-:W-:Y:S01]  /*8340*/  IMAD R3, R3, R15, R0 ;  /* 0x0000000f03037224 */ /* 0x000fe200078e0200 */
[----:B------:R-:W-:Y:S02]  /*8350*/  I2FP.F32.U32 R0, R24 ;  /* 0x0000001800007245 */ /* 0x000fe40000201000 */
[----:B------:R-:W2:Y:S01]  /*8360*/  LDC R26, c[0x0][0x658] ;  /* 0x00019600ff1a7b82 */ /* 0x000ea20000000800 */
[----:B------:R-:W-:Y:S01]  /*8370*/  IMAD.IADD R3, R5, 0x1, R3 ;  /* 0x0000000105037824 */ /* 0x000fe200078e0203 */
[----:B------:R-:W-:Y:S01]  /*8380*/  ISETP.NE.U32.AND P0, PT, R28, RZ, PT ;  /* 0x000000ff1c00720c */ /* 0x000fe20003f05070 */
[----:B------:R-:W-:Y:S01]  /*8390*/  FMUL R0, R0, UR4 ;  /* 0x0000000400007c20 */ /* 0x000fe20008400000 */
[----:B------:R-:W-:Y:S02]  /*83a0*/  IMAD.MOV.U32 R5, RZ, RZ, -0x1 ;  /* 0xffffffffff057424 */ /* 0x000fe400078e00ff */
[----:B------:R-:W-:Y:S01]  /*83b0*/  ISETP.NE.AND.EX P0, PT, R29, RZ, PT, P0 ;  /* 0x000000ff1d00720c */ /* 0x000fe20003f05300 */
[----:B------:R3:W4:Y:S01]  /*83c0*/  F2I.U32.TRUNC.NTZ R13, R0 ;  /* 0x00000000000d7305 */ /* 0x000722000020f000 */
[----:B------:R-:W3:Y:S01]  /*83d0*/  LDC R15, c[0x0][0x148] ;  /* 0x00005200ff0f7b82 */ /* 0x000ee20000000800 */
[----:B0-----:R-:W-:-:S02]  /*83e0*/  SHF.R.U64 R12, R4, R6, R3 ;  /* 0x00000006040c7219 */ /* 0x001fc40000001203 */
[----:B------:R-:W-:-:S05]  /*83f0*/  SHF.R.U32.HI R3, RZ, R6, R3 ;  /* 0x00000006ff037219 */ /* 0x000fca0000011603 */
[----:B------:R-:W0:Y:S01]  /*8400*/  LDC R20, c[0x0][0x600] ;  /* 0x00018000ff147b82 */ /* 0x000e220000000800 */
[-CC-:B-1----:R-:W-:Y:S02]  /*8410*/  SHF.R.U64 R10, R12, R8.reuse, R3.reuse ;  /* 0x000000080c0a7219 */ /* 0x182fe40000001203 */
[----:B------:R-:W-:-:S05]  /*8420*/  SHF.R.U32.HI R3, RZ, R8, R3 ;  /* 0x00000008ff037219 */ /* 0x000fca0000011603 */
[----:B------:R-:W1:Y:S01]  /*8430*/  LDC R27, c[0x0][0x648] ;  /* 0x00019200ff1b7b82 */ /* 0x000e620000000800 */
[-C--:B--2---:R-:W-:Y:S02]  /*8440*/  SHF.L.U32 R4, R5, R26.reuse, RZ ;  /* 0x0000001a05047219 */ /* 0x084fe400000006ff */
[--C-:B------:R-:W-:Y:S02]  /*8450*/  SHF.R.U64 R14, R10, R26, R3.reuse ;  /* 0x0000001a0a0e7219 */ /* 0x100fe40000001203 */
[----:B------:R-:W-:Y:S02]  /*8460*/  LOP3.LUT R25, RZ, R4, RZ, 0x33, !PT ;  /* 0x00000004ff197212 */ /* 0x000fe400078e33ff */
[-C--:B------:R-:W-:Y:S01]  /*8470*/  SHF.R.U32.HI R5, RZ, R26.reuse, R3 ;  /* 0x0000001aff057219 */ /* 0x080fe20000011603 */
[----:B------:R-:W2:Y:S01]  /*8480*/  LDC R30, c[0x0][0x638] ;  /* 0x00018e00ff1e7b82 */ /* 0x000ea20000000800 */
[----:B------:R-:W-:Y:S01]  /*8490*/  SHF.L.U32 R154, R7, R26, RZ ;  /* 0x0000001a079a7219 */ /* 0x000fe200000006ff */
[----:B------:R-:W-:-:S06]  /*84a0*/  IMAD.MOV.U32 R4, RZ, RZ, R14 ;  /* 0x000000ffff047224 */ /* 0x000fcc00078e000e */
[----:B------:R-:W0:Y:S01]  /*84b0*/  LDC R31, c[0x0][0x610] ;  /* 0x00018400ff1f7b82 */ /* 0x000e220000000800 */
[----:B----4-:R-:W-:Y:S05]  /*84c0*/  @!P0 BRA `(.L_x_293) ;  /* 0x0000000000288947 */ /* 0x010fea0003800000 */
        /* <DEDUP_REMOVED lines=10> */
.L_x_293:
[----:B------:R-:W-:Y:S01]  /*8570*/  ISETP.NE.AND P0, PT, R2, 0x1, PT ;  /* 0x000000010200780c */ /* 0x000fe20003f05270 */
[----:B0-----:R-:W-:Y:S01]  /*8580*/  VIADD R7, R20, 0xffffffff ;  /* 0xffffffff14077836 */ /* 0x001fe20000000000 */
[----:B-1-3--:R-:W-:Y:S01]  /*8590*/  SHF.R.U64 R0, R4, R27, R5 ;  /* 0x0000001b04007219 */ /* 0x00afe20000001205 */
[----:B------:R-:W-:Y:S01]  /*85a0*/  IMAD.MOV R13, RZ, RZ, -R13 ;  /* 0x000000ffff0d7224 */ /* 0x000fe200078e0a0d */
[----:B------:R-:W-:Y:S01]  /*85b0*/  LOP3.LUT R5, R10, R25, RZ, 0xc0, !PT ;  /* 0x000000190a057212 */ /* 0x000fe200078ec0ff */
[----:B------:R-:W-:Y:S02]  /*85c0*/  IMAD.MOV.U32 R4, RZ, RZ, 0x1 ;  /* 0x00000001ff047424 */ /* 0x000fe400078e00ff */
[----:B------:R-:W-:Y:S02]  /*85d0*/  IMAD.MOV R3, RZ, RZ, -R0 ;  /* 0x000000ffff037224 */ /* 0x000fe400078e0a00 */
[----:B------:R-:W-:Y:S01]  /*85e0*/  IMAD R154, R154, R0, R5 ;  /* 0x000000009a9a7224 */ /* 0x000fe200078e0205 */
[----:B------:R-:W-:Y:S01]  /*85f0*/  LOP3.LUT R5, R12, R7, RZ, 0xc0, !PT ;  /* 0x000000070c057212 */ /* 0x000fe200078ec0ff */
[----:B--2---:R-:W-:-:S02]  /*8600*/  IMAD R0, R3, R30, R14 ;  /* 0x0000001e03007224 */ /* 0x004fc400078e020e */
[----:B------:R-:W-:Y:S02]  /*8610*/  @P0 IMAD R21, R15, R13, R24 ;  /* 0x0000000d0f150224 */ /* 0x000fe400078e0218 */
[----:B------:R-:W-:Y:S01]  /*8620*/  IMAD R3, R0, R20, R5 ;  /* 0x0000001400037224 */ /* 0x000fe200078e0205 */
[----:B------:R-:W-:Y:S01]  /*8630*/  PRMT R0, R4, 0x7610, R0 ;  /* 0x0000761004007816 */ /* 0x000fe20000000000 */
[----:B------:R-:W-:-:S05]  /*8640*/  IMAD R154, R154, R31, R21 ;  /* 0x0000001f9a9a7224 */ /* 0x000fca00078e0215 */
[----:B------:R-:W-:Y:S02]  /*8650*/  SEL R153, R3, R154, !P0 ;  /* 0x0000009a03997207 */ /* 0x000fe40004000000 */
[----:B------:R-:W-:-:S07]  /*8660*/  SEL R154, R154, R3, !P0 ;  /* 0x000000039a9a7207 */ /* 0x000fce0004000000 */
.L_x_291:
[----:B------:R-:W-:-:S13]  /*8670*/  LOP3.LUT P0, RZ, R0, 0xff, RZ, 0xc0, !PT ;  /* 0x000000ff00ff7812 */ /* 0x000fda000780c0ff */
[----:B------:R-:W-:Y:S05]  /*8680*/  @P0 BRA `(.L_x_294) ;  /* 0xffffff8800d80947 */ /* 0x000fea000383ffff */
[----:B------:R-:W-:Y:S05]  /*8690*/  EXIT ;  /* 0x000000000000794d */ /* 0x000fea0003800000 */
.L_x_7:
[----:B0-----:R-:W-:Y:S01]  /*86a0*/  ULDC.64 UR4, c[0x0][0x650] ;  /* 0x0001940000047ab9 */ /* 0x001fe20000000a00 */
        /* <DEDUP_REMOVED lines=25> */
.L_x_296:
[----:B------:R-:W0:Y:S01]  /*8840*/  LDC.64 R28, c[0x0][0x640] ;  /* 0x00019000ff1c7b82 */ /* 0x000e220000000a00 */
[-CC-:B------:R-:W-:Y:S01]  /*8850*/  SHF.R.U64 R22, R12, R6.reuse, R13.reuse ;  /* 0x000000060c167219 */ /* 0x180fe2000000120d */
[----:B------:R-:W-:Y:S01]  /*8860*/  IMAD.MOV.U32 R30, RZ, RZ, 0x1 ;  /* 0x00000001ff1e7424 */ /* 0x000fe200078e00ff */
[----:B------:R-:W-:Y:S02]  /*8870*/  SHF.R.U32.HI R6, RZ, R6, R13 ;  /* 0x00000006ff067219 */ /* 0x000fe4000001160d */
        /* <DEDUP_REMOVED lines=8> */
[----:B------:R-:W-:Y:S01]  /*8900*/  IMAD.IADD R9, R9, 0x1, R11 ;  /* 0x0000000109097824 */ /* 0x000fe200078e020b */
[----:B0-----:R-:W-:-:S04]  /*8910*/  ISETP.NE.U32.AND P0, PT, R28, RZ, PT ;  /* 0x000000ff1c00720c */ /* 0x001fc80003f05070 */
[----:B------:R-:W-:Y:S02]  /*8920*/  ISETP.NE.AND.EX P0, PT, R29, RZ, PT, P0 ;  /* 0x000000ff1d00720c */ /* 0x000fe40003f05300 */
[----:B------:R-:W0:Y:S01]  /*8930*/  LDC R20, c[0x0][0x600] ;  /* 0x00018000ff147b82 */ /* 0x000e220000000800 */
[-CC-:B-1----:R-:W-:Y:S01]  /*8940*/  SHF.R.U64 R14, R8, R10.reuse, R9.reuse ;  /* 0x0000000a080e7219 */ /* 0x182fe20000001209 */
[----:B------:R-:W-:Y:S01]  /*8950*/  IMAD.MOV.U32 R8, RZ, RZ, -0x1 ;  /* 0xffffffffff087424 */ /* 0x000fe200078e00ff */
[----:B------:R-:W-:-:S05]  /*8960*/  SHF.R.U32.HI R9, RZ, R10, R9 ;  /* 0x0000000aff097219 */ /* 0x000fca0000011609 */
[----:B------:R-:W1:Y:S01]  /*8970*/  LDC R26, c[0x0][0x648] ;  /* 0x00019200ff1a7b82 */ /* 0x000e620000000800 */
[-CC-:B--2---:R-:W-:Y:S02]  /*8980*/  SHF.R.U64 R21, R14, R12.reuse, R9.reuse ;  /* 0x0000000c0e157219 */ /* 0x184fe40000001209 */
[----:B------:R-:W-:-:S05]  /*8990*/  SHF.R.U32.HI R6, RZ, R12, R9 ;  /* 0x0000000cff067219 */ /* 0x000fca0000011609 */
[----:B------:R-:W2:Y:S01]  /*89a0*/  LDC R27, c[0x0][0x638] ;  /* 0x00018e00ff1b7b82 */ /* 0x000ea20000000800 */
[-C--:B---3--:R-:W-:Y:S02]  /*89b0*/  SHF.L.U32 R8, R8, R25.reuse, RZ ;  /* 0x0000001908087219 */ /* 0x088fe400000006ff */
[-CC-:B------:R-:W-:Y:S02]  /*89c0*/  SHF.R.U64 R23, R21, R25.reuse, R6.reuse ;  /* 0x0000001915177219 */ /* 0x180fe40000001206 */
[----:B------:R-:W-:Y:S02]  /*89d0*/  LOP3.LUT R32, RZ, R8, RZ, 0x33, !PT ;  /* 0x00000008ff207212 */ /* 0x000fe400078e33ff */
[----:B------:R-:W-:Y:S01]  /*89e0*/  SHF.R.U32.HI R9, RZ, R25, R6 ;  /* 0x00000019ff097219 */ /* 0x000fe20000011606 */
[----:B------:R-:W3:Y:S01]  /*89f0*/  LDC R31, c[0x0][0x610] ;  /* 0x00018400ff1f7b82 */ /* 0x000ee20000000800 */
[----:B------:R-:W-:Y:S01]  /*8a00*/  IMAD.MOV.U32 R8, RZ, RZ, R23 ;  /* 0x000000ffff087224 */ /* 0x000fe200078e0017 */
[----:B------:R-:W-:Y:S06]  /*8a10*/  @!P0 BRA `(.L_x_297) ;  /* 0x0000000000288947 */ /* 0x000fec0003800000 */
        /* <DEDUP_REMOVED lines=10> */
.L_x_297:
[----:B------:R-:W-:Y:S02]  /*8ac0*/  ISETP.NE.AND P0, PT, R2, 0x1, PT ;  /* 0x000000010200780c */ /* 0x000fe40003f05270 */
[----:B-1----:R-:W-:Y:S01]  /*8ad0*/  SHF.R.U64 R6, R8, R26, R9 ;  /* 0x0000001a08067219 */ /* 0x002fe20000001209 */
[----:B0-----:R-:W-:Y:S01]  /*8ae0*/  VIADD R9, R20, 0xffffffff ;  /* 0xffffffff14097836 */ /* 0x001fe20000000000 */
[----:B------:R-:W-:Y:S02]  /*8af0*/  SHF.L.U32 R30, R30, R25, RZ ;  /* 0x000000191e1e7219 */ /* 0x000fe400000006ff */
[----:B------:R-:W-:Y:S01]  /*8b00*/  LOP3.LUT R5, R21, R32, RZ, 0xc0, !PT ;  /* 0x0000002015057212 */ /* 0x000fe200078ec0ff */
[----:B------:R-:W-:-:S04]  /*8b10*/  IMAD.MOV R8, RZ, RZ, -R6 ;  /* 0x000000ffff087224 */ /* 0x000fc800078e0a06 */
[----:B------:R-:W-:Y:S01]  /*8b20*/  IMAD R6, R30, R6, R5 ;  /* 0x000000061e067224 */ /* 0x000fe200078e0205 */
[----:B------:R-:W-:Y:S01]  /*8b30*/  LOP3.LUT R5, R14, R9, RZ, 0xc0, !PT ;  /* 0x000000090e057212 */ /* 0x000fe200078ec0ff */
[----:B------:R-:W-:Y:S02]  /*8b40*/  @P0 IMAD R3, R7, R24, R4 ;  /* 0x0000001807030224 */ /* 0x000fe400078e0204 */
[----:B--2---:R-:W-:Y:S02]  /*8b50*/  IMAD R4, R8, R27, R23 ;  /* 0x0000001b08047224 */ /* 0x004fe400078e0217 */
[----:B---3--:R-:W-:Y:S02]  /*8b60*/  IMAD R3, R6, R31, R3 ;  /* 0x0000001f06037224 */ /* 0x008fe400078e0203 */
[----:B------:R-:W-:Y:S02]  /*8b70*/  IMAD R4, R4, R20, R5 ;  /* 0x0000001404047224 */ /* 0x000fe400078e0205 */
[----:B------:R-:W-:-:S02]  /*8b80*/  IMAD.MOV.U32 R8, RZ, RZ, 0x1 ;  /* 0x00000001ff087424 */ /* 0x000fc400078e00ff */
[----:B------:R-:W-:Y:S01]  /*8b90*/  IMAD.MOV.U32 R6, RZ, RZ, R22 ;  /* 0x000000ffff067224 */ /* 0x000fe200078e0016 */
[----:B------:R-:W-:Y:S02]  /*8ba0*/  SEL R21, R4, R3, !P0 ;  /* 0x0000000304157207 */ /* 0x000fe40004000000 */
[----:B------:R-:W-:-:S07]  /*8bb0*/  SEL R20, R3, R4, !P0 ;  /* 0x0000000403147207 */ /* 0x000fce0004000000 */
.L_x_295:
[----:B------:R-:W-:-:S08]  /*8bc0*/  NOP ;  /* 0x0000000000007918 */ /* 0x000fd00000000000 */
[----:B------:R-:W0:-:S00]  /*8bd0*/  USETMAXREG.DEALLOC.CTAPOOL 0x28 ;  /* 0x00000028000079c8 */ /* 0x000e0000080e0500 */
[----:B0-----:R-:W-:-:S13]  /*8be0*/  ISETP.NE.AND P0, PT, R0, RZ, PT ;  /* 0x000000ff0000720c */ /* 0x001fda0003f05270 */
[----:B------:R-:W-:Y:S05]  /*8bf0*/  @P0 EXIT ;  /* 0x000000000000094d */ /* 0x000fea0003800000 */
[----:B------:R-:W-:Y:S01]  /*8c00*/  LOP3.LUT P0, RZ, R8, 0xff, RZ, 0xc0, !PT ;  /* 0x000000ff08ff7812 */ /* 0x000fe2000780c0ff */
[----:B------:R-:W-:Y:S02]  /*8c10*/  IMAD.MOV.U32 R0, RZ, RZ, 0x1 ;  /* 0x00000001ff007424 */ /* 0x000fe400078e00ff */
[----:B------:R-:W-:-:S10]  /*8c20*/  IMAD.MOV.U32 R3, RZ, RZ, RZ ;  /* 0x000000ffff037224 */ /* 0x000fd400078e00ff */
[----:B------:R-:W-:Y:S05]  /*8c30*/  @!P0 BRA `(.L_x_298) ;  /* 0x0000000c004c8947 */ /* 0x000fea0003800000 */
[----:B------:R-:W0:Y:S01]  /*8c40*/  LDC R0, c[0x0][0x28c] ;  /* 0x0000a300ff007b82 */ /* 0x000e220000000800 */
[----:B------:R-:W1:Y:S01]  /*8c50*/  S2R R10, SR_CgaCtaId ;  /* 0x00000000000a7919 */ /* 0x000e620000008800 */
[----:B------:R-:W-:Y:S01]  /*8c60*/  ULDC UR5, c[0x0][0x658] ;  /* 0x0001960000057ab9 */ /* 0x000fe20000000800 */
[----:B------:R-:W-:Y:S01]  /*8c70*/  UMOV UR7, 0xffffffff ;  /* 0xffffffff00077882 */ /* 0x000fe20000000000 */
[----:B------:R-:W-:Y:S01]  /*8c80*/  ULDC UR6, c[0x0][0xc] ;  /* 0x0000030000067ab9 */ /* 0x000fe20000000800 */
[----:B------:R-:W-:Y:S01]  /*8c90*/  USHF.L.U32 UR8, UR7, UR5, URZ ;  /* 0x0000000507087299 */ /* 0x000fe2000800063f */
[----:B------:R-:W-:Y:S01]  /*8ca0*/  BSSY B0, `(.L_x_298) ;  /* 0x00000cc000007945 */ /* 0x000fe20003800000 */
[----:B------:R-:W-:Y:S01]  /*8cb0*/  UMOV UR9, 0x1 ;  /* 0x0000000100097882 */ /* 0x000fe20000000000 */
[----:B------:R-:W-:Y:S01]  /*8cc0*/  ULDC UR7, c[0x0][0x10] ;  /* 0x0000040000077ab9 */ /* 0x000fe20000000800 */
[----:B------:R-:W-:Y:S01]  /*8cd0*/  USHF.L.U32 UR18, UR9, UR5, URZ ;  /* 0x0000000509127299 */ /* 0x000fe2000800063f */
[----:B------:R-:W-:Y:S01]  /*8ce0*/  IMAD.MOV.U32 R9, RZ, RZ, 0x1 ;  /* 0x00000001ff097424 */ /* 0x000fe200078e00ff */
[----:B------:R-:W-:Y:S01]  /*8cf0*/  UIMAD.WIDE.U32 UR6, UR6, UR7, URZ ;  /* 0x00000007060672a5 */ /* 0x000fe2000f8e003f */
[----:B------:R-:W-:Y:S01]  /*8d00*/  LOP3.LUT R13, R19, 0x2, RZ, 0xfc, !PT ;  /* 0x00000002130d7812 */ /* 0x000fe200078efcff */
[----:B------:R-:W-:Y:S01]  /*8d10*/  ULDC UR5, c[0x0][0x14] ;  /* 0x0000050000057ab9 */ /* 0x000fe20000000800 */
[----:B------:R-:W-:Y:S01]  /*8d20*/  ULDC UR4, c[0x0][0x600] ;  /* 0x0001800000047ab9 */ /* 0x000fe20000000800 */
[----:B------:R-:W-:-:S02]  /*8d30*/  UIMAD.WIDE.U32 UR22, UR6, UR5, URZ ;  /* 0x00000005061672a5 */ /* 0x000fc4000f8e003f */
[----:B------:R-:W-:Y:S02]  /*8d40*/  UIMAD UR13, UR7, UR5, URZ ;  /* 0x00000005070d72a4 */ /* 0x000fe4000f8e023f */
[----:B------:R-:W-:Y:S02]  /*8d50*/  UIADD3 UR4, UR4, -0x1, URZ ;  /* 0xffffffff04047890 */ /* 0x000fe4000fffe03f */
[----:B------:R-:W-:Y:S02]  /*8d60*/  ULOP3.LUT UR17, URZ, UR8, URZ, 0x33, !UPT ;  /* 0x000000083f117292 */ /* 0x000fe4000f8e333f */
[----:B------:R-:W-:Y:S01]  /*8d70*/  UIADD3 UR13, UR23, UR13, URZ ;  /* 0x0000000d170d7290 */ /* 0x000fe2000fffe03f */
[----:B0-----:R-:W-:Y:S01]  /*8d80*/  VIADD R0, R0, 0x1f ;  /* 0x0000001f00007836 */ /* 0x001fe20000000000 */
[----:B------:R-:W-:-:S04]  /*8d90*/  ULDC.64 UR24, c[0x0][0x198] ;  /* 0x0000660000187ab9 */ /* 0x000fc80000000a00 */
[----:B------:R-:W-:-:S04]  /*8da0*/  SHF.R.S32.HI R3, RZ, 0x1f, R0 ;  /* 0x0000001fff037819 */ /* 0x000fc80000011400 */
[----:B------:R-:W-:Y:S01]  /*8db0*/  LEA.HI R8, R3, R0, RZ, 0x5 ;  /* 0x0000000003087211 */ /* 0x000fe200078f28ff */
[C---:B-1----:R-:W-:Y:S02]  /*8dc0*/  IMAD.SHL.U32 R4, R10.reuse, 0x1000, RZ ;  /* 0x000010000a047824 */ /* 0x042fe400078e00ff */
[----:B------:R-:W-:Y:S01]  /*8dd0*/  IMAD.SHL.U32 R10, R10, 0x80, RZ ;  /* 0x000000800a0a7824 */ /* 0x000fe200078e00ff */
[----:B------:R-:W-:Y:S01]  /*8de0*/  SHF.R.S32.HI R8, RZ, 0x5, R8 ;  /* 0x00000005ff087819 */ /* 0x000fe20000011408 */
[----:B------:R-:W-:Y:S01]  /*8df0*/  IMAD.MOV.U32 R0, RZ, RZ, 0x1 ;  /* 0x00000001ff007424 */ /* 0x000fe200078e00ff */
[----:B------:R-:W-:Y:S01]  /*8e00*/  LOP3.LUT R4, R4, 0x1000, RZ, 0xc0, !PT ;  /* 0x0000100004047812 */ /* 0x000fe200078ec0ff */
[----:B------:R-:W-:Y:S01]  /*8e10*/  IMAD.MOV.U32 R3, RZ, RZ, RZ ;  /* 0x000000ffff037224 */ /* 0x000fe200078e00ff */
[----:B------:R-:W-:Y:S01]  /*8e20*/  LOP3.LUT R10, R10, 0x80, RZ, 0xc0, !PT ;  /* 0x000000800a0a7812 */ /* 0x000fe200078ec0ff */
[----:B------:R-:W-:Y:S01]  /*8e30*/  VIADD R12, R8, 0x1 ;  /* 0x00000001080c7836 */ /* 0x000fe20000000000 */
[----:B------:R-:W-:-:S07]  /*8e40*/  LOP3.LUT R11, R4, 0x4100, RZ, 0xfc, !PT ;  /* 0x00004100040b7812 */ /* 0x000fce00078efcff */
.L_x_309:
[----:B------:R-:W-:-:S03]  /*8e50*/  UMOV UR5, 0xffffffff ;  /* 0xffffffff00057882 */ /* 0x000fc60000000000 */
[----:B------:R-:W-:Y:S05]  /*8e60*/  BRA.DIV UR5, `(.L_x_299) ;  /* 0x0000000e05a87947 */ /* 0x000fea000b800000 */
[----:B------:R-:W-:-:S13]  /*8e70*/  ELECT P6, URZ, PT ;  /* 0x00000000003f782f */ /* 0x000fda00038c0000 */
.L_x_320:
[----:B------:R-:W0:Y:S01]  /*8e80*/  LDC R4, c[0x0][0x28c] ;  /* 0x0000a300ff047b82 */ /* 0x000e220000000800 */
[----:B------:R-:W-:Y:S01]  /*8e90*/  BSSY B1, `(.L_x_300) ;  /* 0x0000038000017945 */ /* 0x000fe20003800000 */
[----:B0-----:R-:W-:-:S13]  /*8ea0*/  ISETP.LT.OR P6, PT, R4, 0x1, !P6 ;  /* 0x000000010400780c */ /* 0x001fda00077c1670 */
[----:B------:R-:W-:Y:S05]  /*8eb0*/  @P6 BRA `(.L_x_301) ;  /* 0x0000000000d46947 */ /* 0x000fea0003800000 */
[----:B------:R-:W-:Y:S02]  /*8ec0*/  IMAD R21, R21, 0x100, R10 ;  /* 0x0000010015157824 */ /* 0x000fe400078e020a */
[----:B------:R-:W-:Y:S02]  /*8ed0*/  IMAD.SHL.U32 R22, R20, 0x80, RZ ;  /* 0x0000008014167824 */ /* 0x000fe400078e00ff */
[----:B------:R-:W-:Y:S02]  /*8ee0*/  IMAD.MOV.U32 R24, RZ, RZ, RZ ;  /* 0x000000ffff187224 */ /* 0x000fe400078e00ff */
[----:B------:R-:W-:Y:S02]  /*8ef0*/  IMAD.MOV.U32 R4, RZ, RZ, R12 ;  /* 0x000000ffff047224 */ /* 0x000fe400078e000c */
[----:B------:R-:W-:Y:S02]  /*8f00*/  IMAD.MOV.U32 R5, RZ, RZ, R0 ;  /* 0x000000ffff057224 */ /* 0x000fe400078e0000 */
[----:B------:R-:W-:-:S07]  /*8f10*/  IMAD.MOV.U32 R14, RZ, RZ, R3 ;  /* 0x000000ffff0e7224 */ /* 0x000fce00078e0003 */
.L_x_304:
[----:B------:R-:W0:Y:S01]  /*8f20*/  S2R R20, SR_CgaCtaId ;  /* 0x0000000000147919 */ /* 0x000e220000008800 */
[----:B------:R-:W-:Y:S02]  /*8f30*/  MOV R7, 0x400 ;  /* 0x0000040000077802 */ /* 0x000fe40000000f00 */
[----:B------:R-:W-:-:S13]  /*8f40*/  LOP3.LUT P1, RZ, R18, 0x7f, RZ, 0xc0, !PT ;  /* 0x0000007f12ff7812 */ /* 0x000fda000782c0ff */
[----:B------:R-:W1:Y:S01]  /*8f50*/  @!P1 LDC R15, c[0x0][0x500] ;  /* 0x00014000ff0f9b82 */ /* 0x000e620000000800 */
[----:B0-----:R-:W-:Y:S02]  /*8f60*/  LEA R23, R20, R7, 0x18 ;  /* 0x0000000714177211 */ /* 0x001fe400078ec0ff */
[----:B------:R-:W-:-:S03]  /*8f70*/  SHF.L.U32 R7, R5, 0x1f, RZ ;  /* 0x0000001f05077819 */ /* 0x000fc600000006ff */
[----:B------:R-:W-:-:S04]  /*8f80*/  IMAD R20, R14, 0x8, R23 ;  /* 0x000000080e147824 */ /* 0x000fc800078e0217 */
[----:B------:R-:W0:Y:S02]  /*8f90*/  SYNCS.PHASECHK.TRANS64.TRYWAIT P0, [R20+URZ+0x20], R7 ;  /* 0x00002007140075a7 */ /* 0x000e24000800017f */
[----:B01----:R-:W-:Y:S05]  /*8fa0*/  @!P0 BRA `(.L_x_302) ;  /* 0x0000000c00788947 */ /* 0x003fea0003800000 */
.L_x_321:
[----:B0-----:R-:W-:Y:S01]  /*8fb0*/  PRMT R7, R13, 0x9910, RZ ;  /* 0x000099100d077816 */ /* 0x001fe200000000ff */
[----:B------:R0:W-:Y:S03]  /*8fc0*/  @!P1 SYNCS.ARRIVE.TRANS64 RZ, [R20+URZ], R15 ;  /* 0x0000000f14ff99a7 */ /* 0x0001e6000800003f */
[----:B------:R-:W-:-:S13]  /*8fd0*/  ISETP.NE.AND P0, PT, R7, 0x2, PT ;  /* 0x000000020700780c */ /* 0x000fda0003f05270 */
[----:B0-----:R-:W-:Y:S05]  /*8fe0*/  @P0 BRA `(.L_x_303) ;  /* 0x0000000000040947 */ /* 0x001fea0003800000 */
[----:B------:R-:W-:Y:S01]  /*8ff0*/  BPT.TRAP 0x1 ;  /* 0x000000040000795c */ /* 0x000fe20000300000 */
.L_x_303:
[----:B------:R-:W-:Y:S01]  /*9000*/  R2UR UR19, R23 ;  /* 0x00000000171372ca */ /* 0x000fe200000e0000 */
[----:B------:R-:W-:Y:S01]  /*9010*/  IMAD R23, R14, 0x1000, R23 ;  /* 0x000010000e177824 */ /* 0x000fe200078e0217 */
[----:B------:R-:W-:Y:S01]  /*9020*/  R2UR UR9, R20 ;  /* 0x00000000140972ca */ /* 0x000fe200000e0000 */
[----:B------:R-:W-:Y:S01]  /*9030*/  IMAD R7, R14, 0x2000, R11 ;  /* 0x000020000e077824 */ /* 0x000fe200078e020b */
[----:B------:R-:W-:Y:S01]  /*9040*/  UIADD3 UR6, UP0, UR24, 0xf0, URZ ;  /* 0x000000f018067890 */ /* 0x000fe2000ff1e03f */
[----:B------:R-:W-:Y:S01]  /*9050*/  VIADD R4, R4, 0xffffffff ;  /* 0xffffffff04047836 */ /* 0x000fe20000000000 */
[----:B------:R-:W-:Y:S01]  /*9060*/  R2UR UR5, R23 ;  /* 0x00000000170572ca */ /* 0x000fe200000e0000 */
[----:B------:R-:W-:Y:S01]  /*9070*/  UIADD3 UR26, UP1, UR24, 0x1f0, URZ ;  /* 0x000001f0181a7890 */ /* 0x000fe2000ff3e03f */
[----:B------:R-:W-:Y:S01]  /*9080*/  R2UR UR8, R7 ;  /* 0x00000000070872ca */ /* 0x000fe200000e0000 */
[----:B------:R-:W-:Y:S01]  /*9090*/  UIADD3.X UR7, URZ, UR25, URZ, UP0, !UPT ;  /* 0x000000193f077290 */ /* 0x000fe200087fe43f */
[----:B------:R-:W-:Y:S01]  /*90a0*/  R2UR UR11, R22 ;  /* 0x00000000160b72ca */ /* 0x000fe200000e0000 */
[----:B------:R-:W-:Y:S01]  /*90b0*/  VIADD R14, R14, 0x1 ;  /* 0x000000010e0e7836 */ /* 0x000fe20000000000 */
[----:B------:R-:W-:Y:S01]  /*90c0*/  R2UR UR10, R24 ;  /* 0x00000000180a72ca */ /* 0x000fe200000e0000 */
[----:B------:R-:W-:Y:S01]  /*90d0*/  UIADD3.X UR27, URZ, UR25, URZ, UP1, !UPT ;  /* 0x000000193f1b7290 */ /* 0x000fe20008ffe43f */
[----:B------:R-:W-:Y:S01]  /*90e0*/  R2UR UR12, R6 ;  /* 0x00000000060c72ca */ /* 0x000fe200000e0000 */
[----:B------:R-:W-:Y:S01]  /*90f0*/  UMOV UR14, 0x0 ;  /* 0x00000000000e7882 */ /* 0x000fe20000000000 */
[----:B------:R-:W-:Y:S01]  /*9100*/  R2UR UR20, R21 ;  /* 0x00000000151472ca */ /* 0x000fe200000e0000 */
[----:B------:R-:W-:Y:S01]  /*9110*/  UMOV UR15, 0x10000000 ;  /* 0x10000000000f7882 */ /* 0x000fe20000000000 */
[----:B------:R-:W-:Y:S01]  /*9120*/  ISETP.GT.AND P1, PT, R4, 0x1, PT ;  /* 0x000000010400780c */ /* 0x000fe20003f24270 */
[----:B------:R-:W-:Y:S01]  /*9130*/  UIADD3 UR16, UR5, 0x100, URZ ;  /* 0x0000010005107890 */ /* 0x000fe2000fffe03f */
[----:B------:R-:W-:Y:S01]  /*9140*/  ISETP.NE.AND P0, PT, R14, 0x4, PT ;  /* 0x000000040e00780c */ /* 0x000fe20003f05270 */
[----:B------:R-:W-:Y:S01]  /*9150*/  UIADD3 UR5, UR19, UR8, URZ ;  /* 0x0000000813057290 */ /* 0x000fe2000fffe03f */
[----:B------:R-:W-:Y:S01]  /*9160*/  VIADD R24, R24, 0x20 ;  /* 0x0000002018187836 */ /* 0x000fe20000000000 */
[----:B------:R-:W-:Y:S01]  /*9170*/  UMOV UR21, 0x30000 ;  /* 0x0003000000157882 */ /* 0x000fe20000000000 */
[----:B------:R-:W-:-:S02]  /*9180*/  SEL R20, RZ, 0x1, P0 ;  /* 0x00000001ff147807 */ /* 0x000fc40000000000 */
[----:B------:R-:W-:Y:S01]  /*9190*/  UMOV UR8, UR16 ;  /* 0x0000001000087c82 */ /* 0x000fe20008000000 */
[----:B------:R-:W-:Y:S01]  /*91a0*/  SEL R14, R14, RZ, P0 ;  /* 0x000000ff0e0e7207 */ /* 0x000fe20000000000 */
[----:B------:R0:W-:Y:S01]  /*91b0*/  UTMALDG.3D [UR8], [UR6], desc[UR14] ;  /* 0x00000e08060075b4 */ /* 0x0001e20008011000 */
[----:B------:R-:W-:Y:S01]  /*91c0*/  LOP3.LUT R5, R5, R20, RZ, 0x3c, !PT ;  /* 0x0000001405057212 */ /* 0x000fe200078e3cff */
[----:B0-----:R-:W-:Y:S01]  /*91d0*/  UMOV UR11, UR20 ;  /* 0x00000014000b7c82 */ /* 0x001fe20008000000 */
[----:B------:R-:W-:Y:S02]  /*91e0*/  UMOV UR8, UR5 ;  /* 0x0000000500087c82 */ /* 0x000fe40008000000 */
[----:B------:R0:W-:Y:S02]  /*91f0*/  UTMALDG.3D.MULTICAST [UR8], [UR26], UR21, desc[UR14] ;  /* 0x00000e081a0073b4 */ /* 0x0001e40008011815 */
[----:B0-----:R-:W-:Y:S05]  /*9200*/  @P1 BRA `(.L_x_304) ;  /* 0xfffffffc00441947 */ /* 0x001fea000383ffff */
.L_x_301:
[----:B------:R-:W-:Y:S05]  /*9210*/  BSYNC B1 ;  /* 0x0000000000017941 */ /* 0x000fea0003800000 */
.L_x_300:
[----:B------:R-:W-:Y:S01]  /*9220*/  LOP3.LUT P1, RZ, R9, 0xff, RZ, 0xc0, !PT ;  /* 0x000000ff09ff7812 */ /* 0x000fe2000782c0ff */
[----:B------:R-:W-:Y:S01]  /*9230*/  IMAD.IADD R3, R8, 0x1, R3 ;  /* 0x0000000108037824 */ /* 0x000fe200078e0203 */
[----:B------:R-:W-:Y:S01]  /*9240*/  IADD3 R16, P2, R16, UR22, RZ ;  /* 0x0000001610107c10 */ /* 0x000fe2000ff5e0ff */
[----:B------:R-:W-:Y:S01]  /*9250*/  ULDC.64 UR6, c[0x0][0x650] ;  /* 0x0001940000067ab9 */ /* 0x000fe20000000a00 */
[----:B------:R-:W-:Y:S01]  /*9260*/  BSSY B1, `(.L_x_305) ;  /* 0x000006d000017945 */ /* 0x000fe20003800000 */
[----:B------:R-:W-:Y:S01]  /*9270*/  IMAD.MOV.U32 R20, RZ, RZ, -0x1 ;  /* 0xffffffffff147424 */ /* 0x000fe200078e00ff */
[----:B------:R-:W-:Y:S01]  /*9280*/  ISETP.GT.U32.AND P0, PT, R3, 0x3, PT ;  /* 0x000000030300780c */ /* 0x000fe20003f04070 */
[----:B------:R-:W-:Y:S01]  /*9290*/  IMAD.MOV.U32 R21, RZ, RZ, -0x1 ;  /* 0xffffffffff157424 */ /* 0x000fe200078e00ff */
[----:B------:R-:W-:Y:S02]  /*92a0*/  SHF.R.U32.HI R4, RZ, 0x2, R3 ;  /* 0x00000002ff047819 */ /* 0x000fe40000011603 */
[----:B------:R-:W-:-:S02]  /*92b0*/  ISETP.LT.U32.AND P0, PT, R8, 0x4, P0 ;  /* 0x000000040800780c */ /* 0x000fc40000701070 */
[----:B------:R-:W-:Y:S01]  /*92c0*/  IADD3.X R17, R17, UR13, RZ, P2, !PT ;  /* 0x0000000d11117c10 */ /* 0x000fe200097fe4ff */
[----:B------:R-:W0:Y:S01]  /*92d0*/  @P1 S2R R6, SR_CgaCtaId ;  /* 0x0000000000061919 */ /* 0x000e220000008800 */
[----:B------:R-:W-:Y:S02]  /*92e0*/  @P1 MOV R5, 0x400 ;  /* 0x0000040000051802 */ /* 0x000fe40000000f00 */
[----:B------:R-:W-:Y:S02]  /*92f0*/  ISETP.GE.U32.AND P2, PT, R16, UR6, PT ;  /* 0x0000000610007c0c */ /* 0x000fe4000bf46070 */
[----:B------:R-:W-:Y:S02]  /*9300*/  LOP3.LUT R4, R4, 0x1, RZ, 0xc0, !PT ;  /* 0x0000000104047812 */ /* 0x000fe400078ec0ff */
[----:B------:R-:W-:Y:S02]  /*9310*/  LOP3.LUT R3, R3, 0x3, RZ, 0xc0, !PT ;  /* 0x0000000303037812 */ /* 0x000fe400078ec0ff */
[----:B------:R-:W-:-:S02]  /*9320*/  PRMT R9, RZ, 0x7610, R9 ;  /* 0x00007610ff097816 */ /* 0x000fc40000000009 */
[----:B0-----:R-:W-:Y:S01]  /*9330*/  @P1 LEA R5, R6, R5, 0x18 ;  /* 0x0000000506051211 */ /* 0x001fe200078ec0ff */
[----:B------:R-:W-:-:S03]  /*9340*/  IMAD.MOV.U32 R6, RZ, RZ, -0x1 ;  /* 0xffffffffff067424 */ /* 0x000fc600078e00ff */
[----:B------:R0:W-:Y:S01]  /*9350*/  @P1 SYNCS.ARRIVE.TRANS64.A1T0 RZ, [R5+URZ+0x58], RZ ;  /* 0x000058ff05ff19a7 */ /* 0x0001e2000810003f */
[----:B------:R-:W-:-:S04]  /*9360*/  ISETP.NE.U32.AND P1, PT, R4, 0x1, PT ;  /* 0x000000010400780c */ /* 0x000fc80003f25070 */
[----:B------:R-:W-:Y:S02]  /*9370*/  ISETP.GT.U32.AND P1, PT, R8, 0x3, !P1 ;  /* 0x000000030800780c */ /* 0x000fe40004f24070 */
[----:B0-----:R-:W-:Y:S02]  /*9380*/  SEL R5, RZ, 0x1, !P0 ;  /* 0x00000001ff057807 */ /* 0x001fe40004000000 */
[----:B------:R-:W-:Y:S02]  /*9390*/  ISETP.GE.U32.AND.EX P0, PT, R17, UR7, PT, P2 ;  /* 0x0000000711007c0c */ /* 0x000fe4000bf06120 */
[----:B------:R-:W-:-:S04]  /*93a0*/  SEL R4, RZ, 0x1, !P1 ;  /* 0x00000001ff047807 */ /* 0x000fc80004800000 */
[----:B------:R-:W-:Y:S02]  /*93b0*/  LOP3.LUT R0, R4, R0, R5, 0x96, !PT ;  /* 0x0000000004007212 */ /* 0x000fe400078e9605 */
[----:B------:R-:W-:-:S05]  /*93c0*/  PRMT R4, RZ, 0x7610, R4 ;  /* 0x00007610ff047816 */ /* 0x000fca0000000004 */
[----:B------:R-:W-:Y:S05]  /*93d0*/  @P0 BRA `(.L_x_306) ;  /* 0x0000000400540947 */ /* 0x000fea0003800000 */
[----:B------:R-:W0:Y:S01]  /*93e0*/  S2R R15, SR_CTAID.X ;  /* 0x00000000000f7919 */ /* 0x000e220000002500 */
[----:B------:R-:W-:Y:S01]  /*93f0*/  ULDC.64 UR6, c[0x0][0x628] ;  /* 0x00018a0000067ab9 */ /* 0x000fe20000000a00 */
[----:B------:R-:W-:Y:S01]  /*9400*/  ULDC UR8, c[0x0][0x630] ;  /* 0x00018c0000087ab9 */ /* 0x000fe20000000800 */
[----:B------:R-:W-:Y:S01]  /*9410*/  ISETP.NE.U32.AND P0, PT, RZ, UR6, PT ;  /* 0x00000006ff007c0c */ /* 0x000fe2000bf05070 */
[----:B------:R-:W1:Y:S01]  /*9420*/  S2R R20, SR_CTAID.Y ;  /* 0x0000000000147919 */ /* 0x000e620000002600 */
[----:B------:R-:W-:Y:S01]  /*9430*/  ULDC UR9, c[0x0][0x150] ;  /* 0x0000540000097ab9 */ /* 0x000fe20000000800 */
[----:B------:R-:W-:Y:S01]  /*9440*/  IMAD.MOV.U32 R4, RZ, RZ, R16 ;  /* 0x000000ffff047224 */ /* 0x000fe200078e0010 */
[----:B------:R-:W-:Y:S01]  /*9450*/  ISETP.NE.AND.EX P0, PT, RZ, UR7, PT, P0 ;  /* 0x00000007ff007c0c */ /* 0x000fe2000bf05300 */
[----:B------:R-:W-:Y:S01]  /*9460*/  IMAD.MOV.U32 R5, RZ, RZ, R17 ;  /* 0x000000ffff057224 */ /* 0x000fe200078e0011 */
[----:B0-----:R-:W-:-:S11]  /*9470*/  I2FP.F32.U32 R22, R15 ;  /* 0x0000000f00167245 */ /* 0x001fd60000201000 */
[----:B------:R-:W-:Y:S05]  /*9480*/  @!P0 BRA `(.L_x_307) ;  /* 0x0000000000288947 */ /* 0x000fea0003800000 */
[----:B------:R-:W-:Y:S02]  /*9490*/  ULDC UR5, c[0x0][0x634] ;  /* 0x00018d0000057ab9 */ /* 0x000fe40000000800 */
[----:B------:R-:W-:-:S05]  /*94a0*/  IADD3 R5, P0, R16, UR5, RZ ;  /* 0x0000000510057c10 */ /* 0x000fca000ff1e0ff */
[----:B------:R-:W-:-:S04]  /*94b0*/  IMAD.X R21, RZ, RZ, R17, P0 ;  /* 0x000000ffff157224 */ /* 0x000fc800000e0611 */
[----:B------:R-:W-:-:S04]  /*94c0*/  IMAD.WIDE.U32 R6, R21, UR6, RZ ;  /* 0x0000000615067c25 */ /* 0x000fc8000f8e00ff */
[----:B------:R-:W-:-:S04]  /*94d0*/  IMAD.WIDE.U32 R6, P0, R5, UR7, R6 ;  /* 0x0000000705067c25 */ /* 0x000fc8000f800006 */
[----:B------:R-:W-:-:S04]  /*94e0*/  IMAD.WIDE.U32 R4, R5, UR6, RZ ;  /* 0x0000000605047c25 */ /* 0x000fc8000f8e00ff */
[----:B------:R-:W-:Y:S01]  /*94f0*/  IMAD.MOV.U32 R4, RZ, RZ, R7 ;  /* 0x000000ffff047224 */ /* 0x000fe200078e0007 */
[----:B------:R-:W-:Y:S01]  /*9500*/  IADD3 RZ, P1, R5, R6, RZ ;  /* 0x0000000605ff7210 */ /* 0x000fe20007f3e0ff */
[----:B------:R-:W-:-:S04]  /*9510*/  IMAD.X R5, RZ, RZ, RZ, P0 ;  /* 0x000000ffff057224 */ /* 0x000fc800000e06ff */
[----:B------:R-:W-:-:S08]  /*9520*/  IMAD.WIDE.U32.X R4, R21, UR7, R4, P1 ;  /* 0x0000000715047c25 */ /* 0x000fd000088e0404 */
.L_x_307:
[--C-:B------:R-:W-:Y:S01]  /*9530*/  SHF.R.U64 R14, R4, UR8, R5.reuse ;  /* 0x00000008040e7c19 */ /* 0x100fe20008001205 */
[----:B------:R-:W-:Y:S01]  /*9540*/  FMUL R22, R22, UR9 ;  /* 0x0000000916167c20 */ /* 0x000fe20008400000 */
[----:B------:R-:W-:Y:S01]  /*9550*/  SHF.R.U32.HI R4, RZ, UR8, R5 ;  /* 0x00000008ff047c19 */ /* 0x000fe20008011605 */
[----:B------:R-:W0:Y:S01]  /*9560*/  LDC R6, c[0x0][0x144] ;  /* 0x00005100ff067b82 */ /* 0x000e220000000800 */
[----:B------:R-:W-:Y:S01]  /*9570*/  IADD3 R5, P0, RZ, -R14, RZ ;  /* 0x8000000eff057210 */ /* 0x000fe20007f1e0ff */
[----:B------:R-:W-:Y:S01]  /*9580*/  ULDC UR5, c[0x0][0x154] ;  /* 0x0000550000057ab9 */ /* 0x000fe20000000800 */
[----:B-1----:R-:W-:Y:S01]  /*9590*/  I2FP.F32.U32 R7, R20 ;  /* 0x0000001400077245 */ /* 0x002fe20000201000 */
[----:B------:R-:W1:Y:S01]  /*95a0*/  F2I.U32.TRUNC.NTZ R22, R22 ;  /* 0x0000001600167305 */ /* 0x000e62000020f000 */
[----:B------:R-:W-:Y:S01]  /*95b0*/  ULDC.64 UR6, c[0x0][0x620] ;  /* 0x0001880000067ab9 */ /* 0x000fe20000000a00 */
[----:B------:R-:W-:Y:S01]  /*95c0*/  IMAD.X R4, RZ, RZ, ~R4, P0 ;  /* 0x000000ffff047224 */ /* 0x000fe200000e0e04 */
[----:B------:R-:W-:Y:S01]  /*95d0*/  ISETP.NE.AND P2, PT, R2, 0x1, PT ;  /* 0x000000010200780c */ /* 0x000fe20003f45270 */
[----:B------:R-:W-:Y:S01]  /*95e0*/  FMUL R23, R7, UR5 ;  /* 0x0000000507177c20 */ /* 0x000fe20008400000 */
[----:B------:R-:W2:Y:S01]  /*95f0*/  LDC R25, c[0x0][0x148] ;  /* 0x00005200ff197b82 */ /* 0x000ea20000000800 */
[----:B------:R-:W-:Y:S01]  /*9600*/  IMAD R4, R4, UR6, RZ ;  /* 0x0000000604047c24 */ /* 0x000fe2000f8e02ff */
[----:B------:R-:W-:-:S03]  /*9610*/  ULDC UR5, c[0x0][0x618] ;  /* 0x0001860000057ab9 */ /* 0x000fc60000000800 */
[----:B------:R-:W3:Y:S01]  /*9620*/  F2I.U32.TRUNC.NTZ R23, R23 ;  /* 0x0000001700177305 */ /* 0x000ee2000020f000 */
[C---:B------:R-:W-:Y:S02]  /*9630*/  IMAD R7, R5.reuse, UR7, R4 ;  /* 0x0000000705077c24 */ /* 0x040fe4000f8e0204 */
[----:B------:R-:W-:Y:S01]  /*9640*/  IMAD.WIDE.U32 R4, R5, UR6, R16 ;  /* 0x0000000605047c25 */ /* 0x000fe2000f8e0010 */
[----:B------:R-:W-:Y:S02]  /*9650*/  ULDC.64 UR6, c[0x0][0x640] ;  /* 0x0001900000067ab9 */ /* 0x000fe40000000a00 */
[----:B------:R-:W-:Y:S01]  /*9660*/  ISETP.NE.U32.AND P0, PT, RZ, UR6, PT ;  /* 0x00000006ff007c0c */ /* 0x000fe2000bf05070 */
[----:B------:R-:W-:Y:S02]  /*9670*/  IMAD.IADD R5, R5, 0x1, R7 ;  /* 0x0000000105057824 */ /* 0x000fe400078e0207 */
[----:B-1----:R-:W-:Y:S01]  /*9680*/  IMAD.MOV R22, RZ, RZ, -R22 ;  /* 0x000000ffff167224 */ /* 0x002fe200078e0a16 */
[----:B------:R-:W-:-:S02]  /*9690*/  ISETP.NE.AND.EX P0, PT, RZ, UR7, PT, P0 ;  /* 0x00000007ff007c0c */ /* 0x000fc4000bf05300 */
[----:B------:R-:W-:Y:S01]  /*96a0*/  SHF.R.U64 R21, R4, UR5, R5 ;  /* 0x0000000504157c19 */ /* 0x000fe20008001205 */
[----:B0-----:R-:W-:Y:S01]  /*96b0*/  IMAD R15, R6, R22, R15 ;  /* 0x00000016060f7224 */ /* 0x001fe200078e020f */
[----:B------:R-:W-:Y:S01]  /*96c0*/  SHF.R.U32.HI R4, RZ, UR5, R5 ;  /* 0x00000005ff047c19 */ /* 0x000fe20008011605 */
[----:B------:R-:W-:Y:S01]  /*96d0*/  ULDC UR5, c[0x0][0x608] ;  /* 0x0001820000057ab9 */ /* 0x000fe20000000800 */
[----:B---3--:R-:W-:Y:S02]  /*96e0*/  IMAD.MOV R6, RZ, RZ, -R23 ;  /* 0x000000ffff067224 */ /* 0x008fe400078e0a17 */
[--C-:B------:R-:W-:Y:S02]  /*96f0*/  SHF.R.U64 R22, R21, UR5, R4.reuse ;  /* 0x0000000515167c19 */ /* 0x100fe40008001204 */
[----:B------:R-:W-:Y:S01]  /*9700*/  SHF.R.U32.HI R5, RZ, UR5, R4 ;  /* 0x00000005ff057c19 */ /* 0x000fe20008011604 */
[----:B------:R-:W-:Y:S01]  /*9710*/  ULDC UR5, c[0x0][0x658] ;  /* 0x0001960000057ab9 */ /* 0x000fe20000000800 */
[----:B--2---:R-:W-:-:S02]  /*9720*/  @P2 IMAD R15, R25, R6, R20 ;  /* 0x00000006190f2224 */ /* 0x004fc400078e0214 */
[--C-:B------:R-:W-:Y:S02]  /*9730*/  SHF.R.U64 R20, R22, UR5, R5.reuse ;  /* 0x0000000516147c19 */ /* 0x100fe40008001205 */
[----:B------:R-:W-:-:S03]  /*9740*/  SHF.R.U32.HI R23, RZ, UR5, R5 ;  /* 0x00000005ff177c19 */ /* 0x000fc60008011605 */
[----:B------:R-:W-:Y:S02]  /*9750*/  IMAD.MOV.U32 R6, RZ, RZ, R20 ;  /* 0x000000ffff067224 */ /* 0x000fe400078e0014 */
[----:B------:R-:W-:Y:S01]  /*9760*/  IMAD.MOV.U32 R5, RZ, RZ, R23 ;  /* 0x000000ffff057224 */ /* 0x000fe200078e0017 */
[----:B------:R-:W-:Y:S06]  /*9770*/  @!P0 BRA `(.L_x_308) ;  /* 0x00000000002c8947 */ /* 0x000fec0003800000 */
        /* <DEDUP_REMOVED lines=9> */
[----:B------:R-:W-:-:S04]  /*9810*/  IMAD.WIDE.U32.X R4, R23, UR7, R4, P1 ;  /* 0x0000000717047c25 */ /* 0x000fc800088e0404 */
[----:B------:R-:W-:-:S07]  /*9820*/  IMAD.MOV.U32 R6, RZ, RZ, R4 ;  /* 0x000000ffff067224 */ /* 0x000fce00078e0004 */
.L_x_308:
[----:B------:R-:W-:Y:S01]  /*9830*/  ULDC UR5, c[0x0][0x648] ;  /* 0x0001920000057ab9 */ /* 0x000fe20000000800 */
[----:B------:R-:W-:Y:S01]  /*9840*/  LOP3.LUT R4, R22, UR17, RZ, 0xc0, !PT ;  /* 0x0000001116047c12 */ /* 0x000fe2000f8ec0ff */
[----:B------:R-:W-:Y:S01]  /*9850*/  ULDC UR6, c[0x0][0x610] ;  /* 0x0001840000067ab9 */ /* 0x000fe20000000800 */
[----:B------:R-:W-:Y:S01]  /*9860*/  SHF.R.U64 R5, R6, UR5, R5 ;  /* 0x0000000506057c19 */ /* 0x000fe20008001205 */
[----:B------:R-:W-:Y:S01]  /*9870*/  ULDC UR5, c[0x0][0x638] ;  /* 0x00018e0000057ab9 */ /* 0x000fe20000000800 */
[----:B------:R-:W-:Y:S01]  /*9880*/  LOP3.LUT R21, R21, UR4, RZ, 0xc0, !PT ;  /* 0x0000000415157c12 */ /* 0x000fe2000f8ec0ff */
[----:B------:R-:W-:Y:S02]  /*9890*/  IMAD.MOV.U32 R6, RZ, RZ, R14 ;  /* 0x000000ffff067224 */ /* 0x000fe400078e000e */
[----:B------:R-:W-:Y:S02]  /*98a0*/  IMAD.MOV R7, RZ, RZ, -R5 ;  /* 0x000000ffff077224 */ /* 0x000fe400078e0a05 */
[----:B------:R-:W-:-:S02]  /*98b0*/  IMAD R4, R5, UR18, R4 ;  /* 0x0000001205047c24 */ /* 0x000fc4000f8e0204 */
[----:B------:R-:W-:Y:S01]  /*98c0*/  IMAD R20, R7, UR5, R20 ;  /* 0x0000000507147c24 */ /* 0x000fe2000f8e0214 */
[----:B------:R-:W-:Y:S01]  /*98d0*/  ULDC UR5, c[0x0][0x600] ;  /* 0x0001800000057ab9 */ /* 0x000fe20000000800 */
[----:B------:R-:W-:Y:S02]  /*98e0*/  IMAD R15, R4, UR6, R15 ;  /* 0x00000006040f7c24 */ /* 0x000fe4000f8e020f */
[----:B------:R-:W-:Y:S02]  /*98f0*/  IMAD R20, R20, UR5, R21 ;  /* 0x0000000514147c24 */ /* 0x000fe4000f8e0215 */
[----:B------:R-:W-:-:S03]  /*9900*/  IMAD.MOV.U32 R4, RZ, RZ, 0x1 ;  /* 0x00000001ff047424 */ /* 0x000fc600078e00ff */
[----:B------:R-:W-:Y:S02]  /*9910*/  SEL R21, R20, R15, !P2 ;  /* 0x0000000f14157207 */ /* 0x000fe40005000000 */
[----:B------:R-:W-:-:S07]  /*9920*/  SEL R20, R15, R20, !P2 ;  /* 0x000000140f147207 */ /* 0x000fce0005000000 */
.L_x_306:
[----:B------:R-:W-:Y:S05]  /*9930*/  BSYNC B1 ;  /* 0x0000000000017941 */ /* 0x000fea0003800000 */
.L_x_305:
[----:B------:R-:W-:-:S13]  /*9940*/  LOP3.LUT P0, RZ, R4, 0xff, RZ, 0xc0, !PT ;  /* 0x000000ff04ff7812 */ /* 0x000fda000780c0ff */
[----:B------:R-:W-:Y:S05]  /*9950*/  @P0 BRA `(.L_x_309) ;  /* 0xfffffff4003c0947 */ /* 0x000fea000383ffff */
[----:B------:R-:W-:Y:S05]  /*9960*/  BSYNC B0 ;  /* 0x0000000000007941 */ /* 0x000fea0003800000 */
.L_x_298:
[----:B------:R-:W-:-:S03]  /*9970*/  UMOV UR5, 0xffffffff ;  /* 0xffffffff00057882 */ /* 0x000fc60000000000 */
[----:B------:R-:W-:Y:S05]  /*9980*/  BRA.DIV UR5, `(.L_x_310) ;  /* 0x0000000605147947 */ /* 0x000fea000b800000 */
[----:B------:R-:W-:-:S13]  /*9990*/  ELECT P6, URZ, PT ;  /* 0x00000000003f782f */ /* 0x000fda00038c0000 */
.L_x_324:
[----:B------:R-:W-:Y:S04]  /*99a0*/  BSSY B0, `(.L_x_311) ;  /* 0x000002b000007945 */ /* 0x000fe80003800000 */
[----:B------:R-:W-:Y:S05]  /*99b0*/  @!P6 BRA `(.L_x_312) ;  /* 0x0000000000a4e947 */ /* 0x000fea0003800000 */
[----:B------:R-:W-:-:S04]  /*99c0*/  LOP3.LUT R19, R19, 0x2, RZ, 0xfc, !PT ;  /* 0x0000000213137812 */ /* 0x000fc800078efcff */
[----:B------:R-:W-:-:S13]  /*99d0*/  ISETP.NE.AND P0, PT, R19, 0x3, PT ;  /* 0x000000031300780c */ /* 0x000fda0003f05270 */
[----:B------:R-:W-:Y:S05]  /*99e0*/  @!P0 BRA `(.L_x_313) ;  /* 0x0000000000048947 */ /* 0x000fea0003800000 */
[----:B------:R-:W-:Y:S01]  /*99f0*/  BPT.TRAP 0x1 ;  /* 0x000000040000795c */ /* 0x000fe20000300000 */
.L_x_313:
[----:B------:R-:W0:Y:S01]  /*9a00*/  S2R R5, SR_CgaCtaId ;  /* 0x0000000000057919 */ /* 0x000e220000008800 */
[----:B------:R-:W-:Y:S02]  /*9a10*/  MOV R2, 0x400 ;  /* 0x0000040000027802 */ /* 0x000fe40000000f00 */
[----:B------:R-:W-:Y:S02]  /*9a20*/  SHF.L.U32 R4, R0, 0x1f, RZ ;  /* 0x0000001f00047819 */ /* 0x000fe400000006ff */
[----:B0-----:R-:W-:-:S05]  /*9a30*/  LEA R2, R5, R2, 0x18 ;  /* 0x0000000205027211 */ /* 0x001fca00078ec0ff */
[----:B------:R-:W-:-:S04]  /*9a40*/  VIADD R2, R2, 0x20 ;  /* 0x0000002002027836 */ /* 0x000fc80000000000 */
[C---:B------:R-:W-:Y:S02]  /*9a50*/  IMAD R7, R3.reuse, 0x8, R2 ;  /* 0x0000000803077824 */ /* 0x040fe400078e0202 */
[----:B------:R-:W-:Y:S02]  /*9a60*/  VIADD R3, R3, 0x1 ;  /* 0x0000000103037836 */ /* 0x000fe40000000000 */
[----:B------:R-:W0:Y:S03]  /*9a70*/  SYNCS.PHASECHK.TRANS64.TRYWAIT P0, [R7+URZ], R4 ;  /* 0x00000004070075a7 */ /* 0x000e26000800017f */
[----:B------:R-:W-:-:S04]  /*9a80*/  ISETP.NE.AND P1, PT, R3, 0x4, PT ;  /* 0x000000040300780c */ /* 0x000fc80003f25270 */
[----:B------:R-:W-:Y:S02]  /*9a90*/  SEL R5, RZ, 0x1, P1 ;  /* 0x00000001ff057807 */ /* 0x000fe40000800000 */
[----:B------:R-:W-:Y:S02]  /*9aa0*/  SEL R3, R3, RZ, P1 ;  /* 0x000000ff03037207 */ /* 0x000fe40000800000 */
[----:B------:R-:W-:-:S03]  /*9ab0*/  LOP3.LUT R6, R0, R5, RZ, 0x3c, !PT ;  /* 0x0000000500067212 */ /* 0x000fc600078e3cff */
[----:B------:R-:W-:Y:S01]  /*9ac0*/  IMAD R8, R3, 0x8, R2 ;  /* 0x0000000803087824 */ /* 0x000fe200078e0202 */
[----:B------:R-:W-:Y:S01]  /*9ad0*/  SHF.L.U32 R5, R6, 0x1f, RZ ;  /* 0x0000001f06057819 */ /* 0x000fe200000006ff */
[----:B0-----:R-:W-:Y:S06]  /*9ae0*/  @!P0 BRA `(.L_x_314) ;  /* 0x0000000000dc8947 */ /* 0x001fec0003800000 */
.L_x_325:
[----:B------:R-:W1:Y:S01]  /*9af0*/  SYNCS.PHASECHK.TRANS64.TRYWAIT P0, [R8+URZ], R5 ;  /* 0x00000005080075a7 */ /* 0x000e62000800017f */
[----:B------:R-:W-:-:S05]  /*9b00*/  VIADD R0, R3, 0x1 ;  /* 0x0000000103007836 */ /* 0x000fca0000000000 */
[----:B------:R-:W-:-:S04]  /*9b10*/  ISETP.NE.AND P1, PT, R0, 0x4, PT ;  /* 0x000000040000780c */ /* 0x000fc80003f25270 */
[----:B------:R-:W-:Y:S02]  /*9b20*/  SEL R3, RZ, 0x1, P1 ;  /* 0x00000001ff037807 */ /* 0x000fe40000800000 */
[----:B0-----:R-:W-:Y:S02]  /*9b30*/  SEL R7, R0, RZ, P1 ;  /* 0x000000ff00077207 */ /* 0x001fe40000800000 */
[----:B------:R-:W-:-:S03]  /*9b40*/  LOP3.LUT R9, R6, R3, RZ, 0x3c, !PT ;  /* 0x0000000306097212 */ /* 0x000fc600078e3cff */
[----:B------:R-:W-:Y:S01]  /*9b50*/  IMAD R11, R7, 0x8, R2 ;  /* 0x00000008070b7824 */ /* 0x000fe200078e0202 */
[----:B------:R-:W-:Y:S01]  /*9b60*/  SHF.L.U32 R6, R9, 0x1f, RZ ;  /* 0x0000001f09067819 */ /* 0x000fe200000006ff */
[----:B-1----:R-:W-:Y:S06]  /*9b70*/  @!P0 BRA `(.L_x_315) ;  /* 0x0000000000cc8947 */ /* 0x002fec0003800000 */
.L_x_326:
[----:B------:R-:W1:Y:S01]  /*9b80*/  SYNCS.PHASECHK.TRANS64.TRYWAIT P0, [R11+URZ], R6 ;  /* 0x000000060b0075a7 */ /* 0x000e62000800017f */
[----:B------:R-:W-:-:S05]  /*9b90*/  VIADD R0, R7, 0x1 ;  /* 0x0000000107007836 */ /* 0x000fca0000000000 */
[----:B------:R-:W-:-:S04]  /*9ba0*/  ISETP.NE.AND P1, PT, R0, 0x4, PT ;  /* 0x000000040000780c */ /* 0x000fc80003f25270 */
[----:B------:R-:W-:Y:S02]  /*9bb0*/  SEL R4, RZ, 0x1, P1 ;  /* 0x00000001ff047807 */ /* 0x000fe40000800000 */
[----:B------:R-:W-:Y:S02]  /*9bc0*/  SEL R3, R0, RZ, P1 ;  /* 0x000000ff00037207 */ /* 0x000fe40000800000 */
[----:B------:R-:W-:Y:S01]  /*9bd0*/  LOP3.LUT R0, R9, R4, RZ, 0x3c, !PT ;  /* 0x0000000409007212 */ /* 0x000fe200078e3cff */
[----:B-1----:R-:W-:Y:S06]  /*9be0*/  @!P0 BRA `(.L_x_316) ;  /* 0x0000000000c48947 */ /* 0x002fec0003800000 */
.L_x_327:
[----:B------:R-:W-:Y:S01]  /*9bf0*/  IMAD R3, R3, 0x8, R2 ;  /* 0x0000000803037824 */ /* 0x000fe200078e0202 */
[----:B------:R-:W-:-:S07]  /*9c00*/  SHF.L.U32 R0, R0, 0x1f, RZ ;  /* 0x0000001f00007819 */ /* 0x000fce00000006ff */
.L_x_317:
[----:B--2---:R2:W3:Y:S02]  /*9c10*/  SYNCS.PHASECHK.TRANS64.TRYWAIT P0, [R3+URZ], R0 ;  /* 0x00000000030075a7 */ /* 0x0044e4000800017f */
[----:B---3--:R-:W-:Y:S05]  /*9c20*/  @!P0 NANOSLEEP.SYNCS 0x989680 ;  /* 0x009896800000895d */ /* 0x008fea0003900000 */
[----:B------:R-:W3:Y:S02]  /*9c30*/  @!P0 SYNCS.PHASECHK.TRANS64 P0, [R3+URZ], R0 ;  /* 0x00000000030085a7 */ /* 0x000ee4000800007f */
[----:B---3--:R-:W-:Y:S05]  /*9c40*/  @!P0 BRA `(.L_x_317) ;  /* 0xfffffffc00f08947 */ /* 0x008fea000383ffff */
.L_x_312:
[----:B------:R-:W-:Y:S05]  /*9c50*/  BSYNC B0 ;  /* 0x0000000000007941 */ /* 0x000fea0003800000 */
.L_x_311:
[----:B------:R-:W-:Y:S05]  /*9c60*/  EXIT ;  /* 0x000000000000794d */ /* 0x000fea0003800000 */
.L_x_21:
[----:B----4-:R4:W0:Y:S02]  /*9c70*/  SYNCS.PHASECHK.TRANS64.TRYWAIT P1, [R3+URZ], R0 ;  /* 0x00000000030075a7 */ /* 0x010824000802017f */
[----:B0-----:R-:W-:Y:S05]  /*9c80*/  @!P1 NANOSLEEP.SYNCS 0x989680 ;  /* 0x009896800000995d */ /* 0x001fea0003900000 */
[----:B------:R-:W0:Y:S02]  /*9c90*/  @!P1 SYNCS.PHASECHK.TRANS64 P1, [R3+URZ], R0 ;  /* 0x00000000030095a7 */ /* 0x000e24000802007f */
[----:B0-----:R-:W-:Y:S05]  /*9ca0*/  @!P1 BRA `(.L_x_21) ;  /* 0xfffffffc00f09947 */ /* 0x001fea000383ffff */
[----:B------:R-:W-:Y:S05]  /*9cb0*/  BRA `(.L_x_20) ;  /* 0xffffff7800187947 */ /* 0x000fea000383ffff */
.L_x_26:
[----:B-1----:R1:W3:Y:S02]  /*9cc0*/  SYNCS.PHASECHK.TRANS64.TRYWAIT P1, [R5+URZ], R4 ;  /* 0x00000004050075a7 */ /* 0x0022e4000802017f */
[----:B---3--:R-:W-:Y:S05]  /*9cd0*/  @!P1 NANOSLEEP.SYNCS 0x989680 ;  /* 0x009896800000995d */ /* 0x008fea0003900000 */
[----:B------:R-:W3:Y:S02]  /*9ce0*/  @!P1 SYNCS.PHASECHK.TRANS64 P1, [R5+URZ], R4 ;  /* 0x00000004050095a7 */ /* 0x000ee4000802007f */
[----:B---3--:R-:W-:Y:S05]  /*9cf0*/  @!P1 BRA `(.L_x_26) ;  /* 0xfffffffc00f09947 */ /* 0x008fea000383ffff */
[----:B------:R-:W-:Y:S05]  /*9d00*/  BRA `(.L_x_25) ;  /* 0xffffff7800ac7947 */ /* 0x000fea000383ffff */
.L_x_299:
[----:B------:R-:W-:Y:S01]  /*9d10*/  BSSY B1, `(.L_x_318) ;  /* 0x0000006000017945 */ /* 0x000fe20003800000 */
[----:B------:R-:W-:-:S07]  /*9d20*/  IMAD.MOV.U32 R15, RZ, RZ, -0x1 ;  /* 0xffffffffff0f7424 */ /* 0x000fce00078e00ff */
[----:B------:R-:W-:Y:S05]  /*9d30*/  WARPSYNC.COLLECTIVE R15, `(.L_x_319) ;  /* 0x000000000f0c7348 */ /* 0x000fea0003c00000 */
[----:B------:R-:W-:Y:S02]  /*9d40*/  ELECT P6, UR62, PT ;  /* 0x00000000003e782f */ /* 0x000fe400038c0000 */
[----:B------:R-:W-:Y:S01]  /*9d50*/  MOV R14, UR62 ;  /* 0x0000003e000e7c02 */ /* 0x000fe20008000f00 */
[----:B------:R-:W-:Y:S10]  /*9d60*/  ENDCOLLECTIVE ;  /* 0x000000000000791b */ /* 0x000ff40003800000 */
.L_x_319:
[----:B------:R-:W-:Y:S05]  /*9d70*/  BSYNC B1 ;  /* 0x0000000000017941 */ /* 0x000fea0003800000 */
.L_x_318:
[----:B------:R-:W-:Y:S05]  /*9d80*/  BRA `(.L_x_320) ;  /* 0xfffffff0003c7947 */ /* 0x000fea000383ffff */
.L_x_302:
[----:B0-----:R0:W1:Y:S02]  /*9d90*/  SYNCS.PHASECHK.TRANS64.TRYWAIT P0, [R20+URZ+0x20], R7 ;  /* 0x00002007140075a7 */ /* 0x001064000800017f */
[----:B-1----:R-:W-:Y:S05]  /*9da0*/  @!P0 NANOSLEEP.SYNCS 0x989680 ;  /* 0x009896800000895d */ /* 0x002fea0003900000 */
[----:B------:R-:W1:Y:S02]  /*9db0*/  @!P0 SYNCS.PHASECHK.TRANS64 P0, [R20+URZ+0x20], R7 ;  /* 0x00002007140085a7 */ /* 0x000e64000800007f */
[----:B-1----:R-:W-:Y:S05]  /*9dc0*/  @!P0 BRA `(.L_x_302) ;  /* 0xfffffffc00f08947 */ /* 0x002fea000383ffff */
[----:B------:R-:W-:Y:S05]  /*9dd0*/  BRA `(.L_x_321) ;  /* 0xfffffff000747947 */ /* 0x000fea000383ffff */
.L_x_310:
[----:B------:R-:W-:Y:S01]  /*9de0*/  BSSY B0, `(.L_x_322) ;  /* 0x0000006000007945 */ /* 0x000fe20003800000 */
[----:B------:R-:W-:-:S07]  /*9df0*/  IMAD.MOV.U32 R15, RZ, RZ, -0x1 ;  /* 0xffffffffff0f7424 */ /* 0x000fce00078e00ff */
[----:B------:R-:W-:Y:S05]  /*9e00*/  WARPSYNC.COLLECTIVE R15, `(.L_x_323) ;  /* 0x000000000f0c7348 */ /* 0x000fea0003c00000 */
[----:B------:R-:W-:Y:S02]  /*9e10*/  ELECT P6, UR62, PT ;  /* 0x00000000003e782f */ /* 0x000fe400038c0000 */
[----:B------:R-:W-:Y:S01]  /*9e20*/  MOV R14, UR62 ;  /* 0x0000003e000e7c02 */ /* 0x000fe20008000f00 */
[----:B------:R-:W-:Y:S10]  /*9e30*/  ENDCOLLECTIVE ;  /* 0x000000000000791b */ /* 0x000ff40003800000 */
.L_x_323:
[----:B------:R-:W-:Y:S05]  /*9e40*/  BSYNC B0 ;  /* 0x0000000000007941 */ /* 0x000fea0003800000 */
.L_x_322:
[----:B------:R-:W-:Y:S05]  /*9e50*/  BRA `(.L_x_324) ;  /* 0xfffffff800d07947 */ /* 0x000fea000383ffff */
.L_x_314:
[----:B0-----:R0:W1:Y:S02]  /*9e60*/  SYNCS.PHASECHK.TRANS64.TRYWAIT P0, [R7+URZ], R4 ;  /* 0x00000004070075a7 */ /* 0x001064000800017f */
[----:B-1----:R-:W-:Y:S05]  /*9e70*/  @!P0 NANOSLEEP.SYNCS 0x989680 ;  /* 0x009896800000895d */ /* 0x002fea0003900000 */
[----:B------:R-:W1:Y:S02]  /*9e80*/  @!P0 SYNCS.PHASECHK.TRANS64 P0, [R7+URZ], R4 ;  /* 0x00000004070085a7 */ /* 0x000e64000800007f */
[----:B-1----:R-:W-:Y:S05]  /*9e90*/  @!P0 BRA `(.L_x_314) ;  /* 0xfffffffc00f08947 */ /* 0x002fea000383ffff */
[----:B------:R-:W-:Y:S05]  /*9ea0*/  BRA `(.L_x_325) ;  /* 0xfffffffc00107947 */ /* 0x000fea000383ffff */
.L_x_315:
[----:B0-----:R0:W1:Y:S02]  /*9eb0*/  SYNCS.PHASECHK.TRANS64.TRYWAIT P0, [R8+URZ], R5 ;  /* 0x00000005080075a7 */ /* 0x001064000800017f */
[----:B-1----:R-:W-:Y:S05]  /*9ec0*/  @!P0 NANOSLEEP.SYNCS 0x989680 ;  /* 0x009896800000895d */ /* 0x002fea0003900000 */
[----:B------:R-:W1:Y:S02]  /*9ed0*/  @!P0 SYNCS.PHASECHK.TRANS64 P0, [R8+URZ], R5 ;  /* 0x00000005080085a7 */ /* 0x000e64000800007f */
[----:B-1----:R-:W-:Y:S05]  /*9ee0*/  @!P0 BRA `(.L_x_315) ;  /* 0xfffffffc00f08947 */ /* 0x002fea000383ffff */
[----:B------:R-:W-:Y:S05]  /*9ef0*/  BRA `(.L_x_326) ;  /* 0xfffffffc00207947 */ /* 0x000fea000383ffff */
.L_x_316:
[----:B-1----:R1:W2:Y:S02]  /*9f00*/  SYNCS.PHASECHK.TRANS64.TRYWAIT P0, [R11+URZ], R6 ;  /* 0x000000060b0075a7 */ /* 0x0022a4000800017f */
[----:B--2---:R-:W-:Y:S05]  /*9f10*/  @!P0 NANOSLEEP.SYNCS 0x989680 ;  /* 0x009896800000895d */ /* 0x004fea0003900000 */
[----:B------:R-:W2:Y:S02]  /*9f20*/  @!P0 SYNCS.PHASECHK.TRANS64 P0, [R11+URZ], R6 ;  /* 0x000000060b0085a7 */ /* 0x000ea4000800007f */
[----:B--2---:R-:W-:Y:S05]  /*9f30*/  @!P0 BRA `(.L_x_316) ;  /* 0xfffffffc00f08947 */ /* 0x004fea000383ffff */
[----:B------:R-:W-:Y:S05]  /*9f40*/  BRA `(.L_x_327) ;  /* 0xfffffffc00287947 */ /* 0x000fea000383ffff */
.L_x_328:
[----:B------:R-:W-:-:S00]  /*9f50*/  BRA `(.L_x_328) ;  /* 0xfffffffc00fc7947 */ /* 0x000fc0000383ffff */
[----:B------:R-:W-:-:S00]  /*9f60*/  NOP ;  /* 0x0000000000007918 */ /* 0x000fc00000000000 */
        /* <DEDUP_REMOVED lines=9> */
.L_x_329:


//--------------------- .nv.global.init           --------------------------
	.section	.nv.global.init,"aw",@progbits
.nv.global.init:
	.type		$str$22,@object
	.size		$str$22,($str$23 - $str$22)
$str$22:
        /*0000*/ 	.byte	0x6b, 0x5f, 0x74, 0x69, 0x6c, 0x65, 0x5f, 0x63, 0x6f, 0x75, 0x6e, 0x74, 0x20, 0x3e, 0x3d, 0x20
        /*0010*/ 	.byte	0x31, 0x00
	.type		$str$23,@object
	.size		$str$23,(__unnamed_1 - $str$23)
$str$23:
        /*0012*/ 	.byte	0x2f, 0x74, 0x6d, 0x70, 0x2f, 0x63, 0x75, 0x74, 0x6c, 0x61, 0x73, 0x73, 0x5f, 0x73, 0x77, 0x65
        /*0022*/ 	.byte	0x65, 0x70, 0x5f, 0x73, 0x72, 0x63, 0x2f, 0x69, 0x6e, 0x63, 0x6c, 0x75, 0x64, 0x65, 0x2f, 0x63
        /*0032*/ 	.byte	0x75, 0x74, 0x6c, 0x61, 0x73, 0x73, 0x2f, 0x67, 0x65, 0x6d, 0x6d, 0x2f, 0x63, 0x6f, 0x6c, 0x6c
        /*0042*/ 	.byte	0x65, 0x63, 0x74, 0x69, 0x76, 0x65, 0x2f, 0x73, 0x6d, 0x39, 0x30, 0x5f, 0x6d, 0x6d, 0x61, 0x5f
        /*0052*/ 	.byte	0x74, 0x6d, 0x61, 0x5f, 0x67, 0x6d, 0x6d, 0x61, 0x5f, 0x73, 0x73, 0x5f, 0x77, 0x61, 0x72, 0x70
        /*0062*/ 	.byte	0x73, 0x70, 0x65, 0x63, 0x69, 0x61, 0x6c, 0x69, 0x7a, 0x65, 0x64, 0x2e, 0x68, 0x70, 0x70, 0x00
	.type		__unnamed_1,@object
	.size		__unnamed_1,(.L_0 - __unnamed_1)
__unnamed_1:
        /*0072*/ 	.byte	0x76, 0x6f, 0x69, 0x64, 0x20, 0x63, 0x75, 0x74, 0x6c, 0x61, 0x73, 0x73, 0x3a, 0x3a, 0x67, 0x65
        /* <DEDUP_REMOVED lines=172> */
        /*0b42*/ 	.byte	0x69, 0x64, 0x65, 0x6e, 0x74, 0x69, 0x74, 0x79, 0x5d, 0x00
.L_0:


//--------------------- .nv.shared._ZN7cutlass13device_kernelINS_4gemm6kernel13GemmUniversalIN4cute5tupleIJiiiiEEENS1_10collective13CollectiveMmaINS1_34MainloopSm90TmaGmmaWarpSpecializedILi4ENS5_IJNS4_1CILi2EEENSA_ILi1EEESC_EEENS1_35KernelTmaWarpSpecializedCooperativeEEENS5_IJNSA_ILi128EEENSA_ILi256EEENSA_ILi32EEEEEEaNS5_IJlSC_lEEEaSK_NS4_8TiledMMAINS4_8MMA_AtomIJNS4_4SM904GMMA27MMA_64x256x32_S32S8S8_SS_TNEEEENS4_6LayoutISD_NS5_IJSC_NSA_ILi0EEESS_EEEEENS5_IJNS4_10UnderscoreESV_SV_EEEEENS4_13SM90_TMA_LOADENS4_14ComposedLayoutINS4_7SwizzleILi1ELi4ELi3EEENS4_18smem_ptr_flag_bitsILi8EEENSR_INS5_IJNSA_ILi8EEESI_EEENS5_IJSI_SC_EEEEEEEvNS4_8identityENS4_23SM90_TMA_LOAD_MULTICASTES18_vS19_EENS_8epilogue10collective6detail29Sm90TmaWarpSpecializedAdapterINS1D_15DefaultEpilogueIaSK_SK_NS1C_6thread17LinearCombinationIaLi1EiiLNS1H_9ScaleType4KindE0ELNS_15FloatRoundStyleE2EaEENS1_15EpilogueDefaultEEEEEvvEEEEvNT_6ParamsE --------------------------
	.section	.nv.shared._ZN7cutlass13device_kernelINS_4gemm6kernel13GemmUniversalIN4cute5tupleIJiiiiEEENS1_10collective13CollectiveMmaINS1_34MainloopSm90TmaGmmaWarpSpecializedILi4ENS5_IJNS4_1CILi2EEENSA_ILi1EEESC_EEENS1_35KernelTmaWarpSpecializedCooperativeEEENS5_IJNSA_ILi128EEENSA_ILi256EEENSA_ILi32EEEEEEaNS5_IJlSC_lEEEaSK_NS4_8TiledMMAINS4_8MMA_AtomIJNS4_4SM904GMMA27MMA_64x256x32_S32S8S8_SS_TNEEEENS4_6LayoutISD_NS5_IJSC_NSA_ILi0EEESS_EEEEENS5_IJNS4_10UnderscoreESV_SV_EEEEENS4_13SM90_TMA_LOADENS4_14ComposedLayoutINS4_7SwizzleILi1ELi4ELi3EEENS4_18smem_ptr_flag_bitsILi8EEENSR_INS5_IJNSA_ILi8EEESI_EEENS5_IJSI_SC_EEEEEEEvNS4_8identityENS4_23SM90_TMA_LOAD_MULTICASTES18_vS19_EENS_8epilogue10collective6detail29Sm90TmaWarpSpecializedAdapterINS1D_15DefaultEpilogueIaSK_SK_NS1C_6thread17LinearCombinationIaLi1EiiLNS1H_9ScaleType4KindE0ELNS_15FloatRoundStyleE2EaEENS1_15EpilogueDefaultEEEEEvvEEEEvNT_6ParamsE,"aw",@nobits
	.sectionflags	@""
	.align	16
	.zero		1024


//--------------------- .nv.shared.reserved.0     --------------------------
	.section	.nv.shared.reserved.0,"aw",@nobits
	.weak		__nv_reservedSMEM_offset_0_alias
	.size		__nv_reservedSMEM_offset_0_alias, 0, 0
	.other		__nv_reservedSMEM_offset_0_alias,@"STO_CUDA_RESERVED_SHARED STV_DEFAULT"
__nv_reservedSMEM_offset_0_alias:
	.zero		0


//--------------------- .nv.global                --------------------------
	.section	.nv.global,"aw",@nobits
.nv.global:
	.type		_ZN39_INTERNAL_2e2fe6e2_4_k_cu_7834c097_54934cute1_E,@object
	.size		_ZN39_INTERNAL_2e2fe6e2_4_k_cu_7834c097_54934cute1_E,(_ZN39_INTERNAL_2e2fe6e2_4_k_cu_7834c097_54934cuda3std3__45__cpo6cbeginE - _ZN39_INTERNAL_2e2fe6e2_4_k_cu_7834c097_54934cute1_E)
_ZN39_INTERNAL_2e2fe6e2_4_k_cu_7834c097_54934cute1_E:
	.zero		1
	.type		_ZN39_INTERNAL_2e2fe6e2_4_k_cu_7834c097_54934cuda3std3__45__cpo6cbeginE,@object
	.size		_ZN39_INTERNAL_2e2fe6e2_4_k_cu_7834c097_54934cuda3std3__45__cpo6cbeginE,(_ZN39_INTERNAL_2e2fe6e2_4_k_cu_7834c097_54934cuda3std3__48in_placeE - _ZN39_INTERNAL_2e2fe6e2_4_k_cu_7834c097_54934cuda3std3__45__cpo6cbeginE)
_ZN39_INTERNAL_2e2fe6e2_4_k_cu_7834c097_54934cuda3std3__45__cpo6cbeginE:
	.zero		1
	.type		_ZN39_INTERNAL_2e2fe6e2_4_k_cu_7834c097_54934cuda3std3__48in_placeE,@object
	.size		_ZN39_INTERNAL_2e2fe6e2_4_k_cu_7834c097_54934cuda3std3__48in_placeE,(_ZN39_INTERNAL_2e2fe6e2_4_k_cu_7834c097_54934cuda3std6ranges3__45__cpo9iter_moveE - _ZN39_INTERNAL_2e2fe6e2_4_k_cu_7834c097_54934cuda3std3__48in_placeE)
_ZN39_INTERNAL_2e2fe6e2_4_k_cu_7834c097_54934cuda3std3__48in_placeE:
	.zero		1
	.type		_ZN39_INTERNAL_2e2fe6e2_4_k_cu_7834c097_54934cuda3std6ranges3__45__cpo9iter_moveE,@object
	.size		_ZN39_INTERNAL_2e2fe6e2_4_k_cu_7834c097_54934cuda3std6ranges3__45__cpo9iter_moveE,(_ZN39_INTERNAL_2e2fe6e2_4_k_cu_7834c097_54934cuda3std3__45__cpo5beginE - _ZN39_INTERNAL_2e2fe6e2_4_k_cu_7834c097_54934cuda3std6ranges3__45__cpo9iter_moveE)
_ZN39_INTERNAL_2e2fe6e2_4_k_cu_7834c097_54934cuda3std6ranges3__45__cpo9iter_moveE:
	.zero		1
	.type		_ZN39_INTERNAL_2e2fe6e2_4_k_cu_7834c097_54934cuda3std3__45__cpo5beginE,@object
	.size		_ZN39_INTERNAL_2e2fe6e2_4_k_cu_7834c097_54934cuda3std3__45__cpo5beginE,(_ZN39_INTERNAL_2e2fe6e2_4_k_cu_7834c097_54934cuda3std3__441_GLOBAL__N__2e2fe6e2_4_k_cu_7834c097_54936ignoreE - _ZN39_INTERNAL_2e2fe6e2_4_k_cu_7834c097_54934cuda3std3__45__cpo5beginE)
_ZN39_INTERNAL_2e2fe6e2_4_k_cu_7834c097_54934cuda3std3__45__cpo5beginE:
	.zero		1
	.type		_ZN39_INTERNAL_2e2fe6e2_4_k_cu_7834c097_54934cuda3std3__441_GLOBAL__N__2e2fe6e2_4_k_cu_7834c097_54936ignoreE,@object
	.size		_ZN39_INTERNAL_2e2fe6e2_4_k_cu_7834c097_54934cuda3std3__441_GLOBAL__N__2e2fe6e2_4_k_cu_7834c097_54936ignoreE,(_ZN39_INTERNAL_2e2fe6e2_4_k_cu_7834c097_54934cute7productE - _ZN39_INTERNAL_2e2fe6e2_4_k_cu_7834c097_54934cuda3std3__441_GLOBAL__N__2e2fe6e2_4_k_cu_7834c097_54936ignoreE)
_ZN39_INTERNAL_2e2fe6e2_4_k_cu_7834c097_54934cuda3std3__441_GLOBAL__N__2e2fe6e2_4_k_cu_7834c097_54936ignoreE:
	.zero		1
	.type		_ZN39_INTERNAL_2e2fe6e2_4_k_cu_7834c097_54934cute7productE,@object
	.size		_ZN39_INTERNAL_2e2fe6e2_4_k_cu_7834c097_54934cute7productE,(_ZN39_INTERNAL_2e2fe6e2_4_k_cu_7834c097_54934cuda3std3__45__cpo3endE - _ZN39_INTERNAL_2e2fe6e2_4_k_cu_7834c097_54934cute7productE)
_ZN39_INTERNAL_2e2fe6e2_4_k_cu_7834c097_54934cute7productE:
	.zero		1
	.type		_ZN39_INTERNAL_2e2fe6e2_4_k_cu_7834c097_54934cuda3std3__45__cpo3endE,@object
	.size		_ZN39_INTERNAL_2e2fe6e2_4_k_cu_7834c097_54934cuda3std3__45__cpo3endE,(_ZN39_INTERNAL_2e2fe6e2_4_k_cu_7834c097_54934cuda3std3__419piecewise_constructE - _ZN39_INTERNAL_2e2fe6e2_4_k_cu_7834c097_54934cuda3std3__45__cpo3endE)
_ZN39_INTERNAL_2e2fe6e2_4_k_cu_7834c097_54934cuda3std3__45__cpo3endE:
	.zero		1
	.type		_ZN39_INTERNAL_2e2fe6e2_4_k_cu_7834c097_54934cuda3std3__419piecewise_constructE,@object
	.size		_ZN39_INTERNAL_2e2fe6e2_4_k_cu_7834c097_54934cuda3std3__419piecewise_constructE,(_ZN39_INTERNAL_2e2fe6e2_4_k_cu_7834c097_54934cuda3std3__45__cpo4cendE - _ZN39_INTERNAL_2e2fe6e2_4_k_cu_7834c097_54934cuda3std3__419piecewise_constructE)
_ZN39_INTERNAL_2e2fe6e2_4_k_cu_7834c097_54934cuda3std3__419piecewise_constructE:
	.zero		1
	.type		_ZN39_INTERNAL_2e2fe6e2_4_k_cu_7834c097_54934cuda3std3__45__cpo4cendE,@object
	.size		_ZN39_INTERNAL_2e2fe6e2_4_k_cu_7834c097_54934cuda3std3__45__cpo4cendE,(_ZN39_INTERNAL_2e2fe6e2_4_k_cu_7834c097_54934cuda3std6ranges3__45__cpo4swapE - _ZN39_INTERNAL_2e2fe6e2_4_k_cu_7834c097_54934cuda3std3__45__cpo4cendE)
_ZN39_INTERNAL_2e2fe6e2_4_k_cu_7834c097_54934cuda3std3__45__cpo4cendE:
	.zero		1
	.type		_ZN39_INTERNAL_2e2fe6e2_4_k_cu_7834c097_54934cuda3std6ranges3__45__cpo4swapE,@object
	.size		_ZN39_INTERNAL_2e2fe6e2_4_k_cu_7834c097_54934cuda3std6ranges3__45__cpo4swapE,(.L_8 - _ZN39_INTERNAL_2e2fe6e2_4_k_cu_7834c097_54934cuda3std6ranges3__45__cpo4swapE)
_ZN39_INTERNAL_2e2fe6e2_4_k_cu_7834c097_54934cuda3std6ranges3__45__cpo4swapE:
	.zero		1
.L_8:


//--------------------- .nv.constant0._ZN7cutlass13device_kernelINS_4gemm6kernel13GemmUniversalIN4cute5tupleIJiiiiEEENS1_10collective13CollectiveMmaINS1_34MainloopSm90TmaGmmaWarpSpecializedILi4ENS5_IJNS4_1CILi2EEENSA_ILi1EEESC_EEENS1_35KernelTmaWarpSpecializedCooperativeEEENS5_IJNSA_ILi128EEENSA_ILi256EEENSA_ILi32EEEEEEaNS5_IJlSC_lEEEaSK_NS4_8TiledMMAINS4_8MMA_AtomIJNS4_4SM904GMMA27MMA_64x256x32_S32S8S8_SS_TNEEEENS4_6LayoutISD_NS5_IJSC_NSA_ILi0EEESS_EEEEENS5_IJNS4_10UnderscoreESV_SV_EEEEENS4_13SM90_TMA_LOADENS4_14ComposedLayoutINS4_7SwizzleILi1ELi4ELi3EEENS4_18smem_ptr_flag_bitsILi8EEENSR_INS5_IJNSA_ILi8EEESI_EEENS5_IJSI_SC_EEEEEEEvNS4_8identityENS4_23SM90_TMA_LOAD_MULTICASTES18_vS19_EENS_8epilogue10collective6detail29Sm90TmaWarpSpecializedAdapterINS1D_15DefaultEpilogueIaSK_SK_NS1C_6thread17LinearCombinationIaLi1EiiLNS1H_9ScaleType4KindE0ELNS_15FloatRoundStyleE2EaEENS1_15EpilogueDefaultEEEEEvvEEEEvNT_6ParamsE --------------------------
	.section	.nv.constant0._ZN7cutlass13device_kernelINS_4gemm6kernel13GemmUniversalIN4cute5tupleIJiiiiEEENS1_10collective13CollectiveMmaINS1_34MainloopSm90TmaGmmaWarpSpecializedILi4ENS5_IJNS4_1CILi2EEENSA_ILi1EEESC_EEENS1_35KernelTmaWarpSpecializedCooperativeEEENS5_IJNSA_ILi128EEENSA_ILi256EEENSA_ILi32EEEEEEaNS5_IJlSC_lEEEaSK_NS4_8TiledMMAINS4_8MMA_AtomIJNS4_4SM904GMMA27MMA_64x256x32_S32S8S8_SS_TNEEEENS4_6LayoutISD_NS5_IJSC_NSA_ILi0EEESS_EEEEENS5_IJNS4_10UnderscoreESV_SV_EEEEENS4_13SM90_TMA_LOADENS4_14ComposedLayoutINS4_7SwizzleILi1ELi4ELi3EEENS4_18smem_ptr_flag_bitsILi8EEENSR_INS5_IJNSA_ILi8EEESI_EEENS5_IJSI_SC_EEEEEEEvNS4_8identityENS4_23SM90_TMA_LOAD_MULTICASTES18_vS19_EENS_8epilogue10collective6detail29Sm90TmaWarpSpecializedAdapterINS1D_15DefaultEpilogueIaSK_SK_NS1C_6thread17LinearCombinationIaLi1EiiLNS1H_9ScaleType4KindE0ELNS_15FloatRoundStyleE2EaEENS1_15EpilogueDefaultEEEEEvvEEEEvNT_6ParamsE,"a",@progbits
	.sectionflags	@""
	.align	4
.nv.constant0._ZN7cutlass13device_kernelINS_4gemm6kernel13GemmUniversalIN4cute5tupleIJiiiiEEENS1_10collective13CollectiveMmaINS1_34MainloopSm90TmaGmmaWarpSpecializedILi4ENS5_IJNS4_1CILi2EEENSA_ILi1EEESC_EEENS1_35KernelTmaWarpSpecializedCooperativeEEENS5_IJNSA_ILi128EEENSA_ILi256EEENSA_ILi32EEEEEEaNS5_IJlSC_lEEEaSK_NS4_8TiledMMAINS4_8MMA_AtomIJNS4_4SM904GMMA27MMA_64x256x32_S32S8S8_SS_TNEEEENS4_6LayoutISD_NS5_IJSC_NSA_ILi0EEESS_EEEEENS5_IJNS4_10UnderscoreESV_SV_EEEEENS4_13SM90_TMA_LOADENS4_14ComposedLayoutINS4_7SwizzleILi1ELi4ELi3EEENS4_18smem_ptr_flag_bitsILi8EEENSR_INS5_IJNSA_ILi8EEESI_EEENS5_IJSI_SC_EEEEEEEvNS4_8identityENS4_23SM90_TMA_LOAD_MULTICASTES18_vS19_EENS_8epilogue10collective6detail29Sm90TmaWarpSpecializedAdapterINS1D_15DefaultEpilogueIaSK_SK_NS1C_6thread17LinearCombinationIaLi1EiiLNS1H_9ScaleType4KindE0ELNS_15FloatRoundStyleE2EaEENS1_15EpilogueDefaultEEEEEvvEEEEvNT_6ParamsE:
	.zero		1664


//--------------------- SYMBOLS --------------------------

	.type		.nv.reservedSmem.offset0,@object
	.size		.nv.reservedSmem.offset0,0x4
	.type		__assertfail,@function
